//
// Generated by NVIDIA NVVM Compiler
//
// Compiler Build ID: CL-36424714
// Cuda compilation tools, release 13.0, V13.0.88
// Based on NVVM 20.0.0
//

.version 9.0
.target sm_100
.address_size 64

	// .globl	_Z14compute_hiddenPdS_S_S_

.visible .entry _Z14compute_hiddenPdS_S_S_(
	.param .u64 .ptr .align 1 _Z14compute_hiddenPdS_S_S__param_0,
	.param .u64 .ptr .align 1 _Z14compute_hiddenPdS_S_S__param_1,
	.param .u64 .ptr .align 1 _Z14compute_hiddenPdS_S_S__param_2,
	.param .u64 .ptr .align 1 _Z14compute_hiddenPdS_S_S__param_3
)
{
	.reg .pred 	%p<3>;
	.reg .b32 	%r<13>;
	.reg .b64 	%rd<20>;
	.reg .b64 	%fd<53>;

	ld.param.u64 	%rd5, [_Z14compute_hiddenPdS_S_S__param_0];
	ld.param.u64 	%rd6, [_Z14compute_hiddenPdS_S_S__param_1];
	ld.param.u64 	%rd7, [_Z14compute_hiddenPdS_S_S__param_2];
	ld.param.u64 	%rd8, [_Z14compute_hiddenPdS_S_S__param_3];
	mov.u32 	%r7, %ctaid.x;
	mov.u32 	%r8, %ntid.x;
	mov.u32 	%r9, %tid.x;
	mad.lo.s32 	%r1, %r7, %r8, %r9;
	setp.gt.s32 	%p1, %r1, 127;
	@%p1 bra 	$L__BB0_4;
	cvta.to.global.u64 	%rd9, %rd6;
	mul.wide.s32 	%rd10, %r1, 8;
	add.s64 	%rd11, %rd9, %rd10;
	ld.global.f64 	%fd52, [%rd11];
	mul.lo.s32 	%r11, %r1, 784;
	cvta.to.global.u64 	%rd12, %rd5;
	add.s64 	%rd1, %rd12, 64;
	cvta.to.global.u64 	%rd13, %rd7;
	add.s64 	%rd19, %rd13, 64;
	mov.b32 	%r12, 0;
$L__BB0_2:
	mul.wide.s32 	%rd14, %r11, 8;
	add.s64 	%rd15, %rd1, %rd14;
	ld.global.f64 	%fd4, [%rd15+-64];
	ld.global.f64 	%fd5, [%rd19+-64];
	fma.rn.f64 	%fd6, %fd4, %fd5, %fd52;
	ld.global.f64 	%fd7, [%rd15+-56];
	ld.global.f64 	%fd8, [%rd19+-56];
	fma.rn.f64 	%fd9, %fd7, %fd8, %fd6;
	ld.global.f64 	%fd10, [%rd15+-48];
	ld.global.f64 	%fd11, [%rd19+-48];
	fma.rn.f64 	%fd12, %fd10, %fd11, %fd9;
	ld.global.f64 	%fd13, [%rd15+-40];
	ld.global.f64 	%fd14, [%rd19+-40];
	fma.rn.f64 	%fd15, %fd13, %fd14, %fd12;
	ld.global.f64 	%fd16, [%rd15+-32];
	ld.global.f64 	%fd17, [%rd19+-32];
	fma.rn.f64 	%fd18, %fd16, %fd17, %fd15;
	ld.global.f64 	%fd19, [%rd15+-24];
	ld.global.f64 	%fd20, [%rd19+-24];
	fma.rn.f64 	%fd21, %fd19, %fd20, %fd18;
	ld.global.f64 	%fd22, [%rd15+-16];
	ld.global.f64 	%fd23, [%rd19+-16];
	fma.rn.f64 	%fd24, %fd22, %fd23, %fd21;
	ld.global.f64 	%fd25, [%rd15+-8];
	ld.global.f64 	%fd26, [%rd19+-8];
	fma.rn.f64 	%fd27, %fd25, %fd26, %fd24;
	ld.global.f64 	%fd28, [%rd15];
	ld.global.f64 	%fd29, [%rd19];
	fma.rn.f64 	%fd30, %fd28, %fd29, %fd27;
	ld.global.f64 	%fd31, [%rd15+8];
	ld.global.f64 	%fd32, [%rd19+8];
	fma.rn.f64 	%fd33, %fd31, %fd32, %fd30;
	ld.global.f64 	%fd34, [%rd15+16];
	ld.global.f64 	%fd35, [%rd19+16];
	fma.rn.f64 	%fd36, %fd34, %fd35, %fd33;
	ld.global.f64 	%fd37, [%rd15+24];
	ld.global.f64 	%fd38, [%rd19+24];
	fma.rn.f64 	%fd39, %fd37, %fd38, %fd36;
	ld.global.f64 	%fd40, [%rd15+32];
	ld.global.f64 	%fd41, [%rd19+32];
	fma.rn.f64 	%fd42, %fd40, %fd41, %fd39;
	ld.global.f64 	%fd43, [%rd15+40];
	ld.global.f64 	%fd44, [%rd19+40];
	fma.rn.f64 	%fd45, %fd43, %fd44, %fd42;
	ld.global.f64 	%fd46, [%rd15+48];
	ld.global.f64 	%fd47, [%rd19+48];
	fma.rn.f64 	%fd48, %fd46, %fd47, %fd45;
	ld.global.f64 	%fd49, [%rd15+56];
	ld.global.f64 	%fd50, [%rd19+56];
	fma.rn.f64 	%fd52, %fd49, %fd50, %fd48;
	add.s32 	%r12, %r12, 16;
	add.s32 	%r11, %r11, 16;
	add.s64 	%rd19, %rd19, 128;
	setp.ne.s32 	%p2, %r12, 784;
	@%p2 bra 	$L__BB0_2;
	cvta.to.global.u64 	%rd16, %rd8;
	add.s64 	%rd18, %rd16, %rd10;
	max.f64 	%fd51, %fd52, 0d0000000000000000;
	st.global.f64 	[%rd18], %fd51;
$L__BB0_4:
	ret;

}
	// .globl	_Z14compute_outputPdS_S_S_
.visible .entry _Z14compute_outputPdS_S_S_(
	.param .u64 .ptr .align 1 _Z14compute_outputPdS_S_S__param_0,
	.param .u64 .ptr .align 1 _Z14compute_outputPdS_S_S__param_1,
	.param .u64 .ptr .align 1 _Z14compute_outputPdS_S_S__param_2,
	.param .u64 .ptr .align 1 _Z14compute_outputPdS_S_S__param_3
)
{
	.reg .pred 	%p<44>;
	.reg .b32 	%r<163>;
	.reg .b32 	%f<21>;
	.reg .b64 	%rd<21>;
	.reg .b64 	%fd<341>;

	ld.param.u64 	%rd6, [_Z14compute_outputPdS_S_S__param_0];
	ld.param.u64 	%rd7, [_Z14compute_outputPdS_S_S__param_1];
	ld.param.u64 	%rd8, [_Z14compute_outputPdS_S_S__param_2];
	ld.param.u64 	%rd9, [_Z14compute_outputPdS_S_S__param_3];
	cvta.to.global.u64 	%rd1, %rd9;
	mov.u32 	%r37, %ctaid.x;
	mov.u32 	%r38, %ntid.x;
	mov.u32 	%r39, %tid.x;
	mad.lo.s32 	%r1, %r37, %r38, %r39;
	setp.gt.s32 	%p1, %r1, 9;
	@%p1 bra 	$L__BB1_4;
	cvta.to.global.u64 	%rd10, %rd7;
	mul.wide.s32 	%rd11, %r1, 8;
	add.s64 	%rd12, %rd10, %rd11;
	ld.global.f64 	%fd330, [%rd12];
	shl.b32 	%r161, %r1, 7;
	cvta.to.global.u64 	%rd13, %rd6;
	add.s64 	%rd2, %rd13, 64;
	cvta.to.global.u64 	%rd14, %rd8;
	add.s64 	%rd20, %rd14, 64;
	mov.b32 	%r162, 0;
$L__BB1_2:
	mul.wide.s32 	%rd15, %r161, 8;
	add.s64 	%rd16, %rd2, %rd15;
	ld.global.f64 	%fd65, [%rd16+-64];
	ld.global.f64 	%fd66, [%rd20+-64];
	fma.rn.f64 	%fd67, %fd65, %fd66, %fd330;
	ld.global.f64 	%fd68, [%rd16+-56];
	ld.global.f64 	%fd69, [%rd20+-56];
	fma.rn.f64 	%fd70, %fd68, %fd69, %fd67;
	ld.global.f64 	%fd71, [%rd16+-48];
	ld.global.f64 	%fd72, [%rd20+-48];
	fma.rn.f64 	%fd73, %fd71, %fd72, %fd70;
	ld.global.f64 	%fd74, [%rd16+-40];
	ld.global.f64 	%fd75, [%rd20+-40];
	fma.rn.f64 	%fd76, %fd74, %fd75, %fd73;
	ld.global.f64 	%fd77, [%rd16+-32];
	ld.global.f64 	%fd78, [%rd20+-32];
	fma.rn.f64 	%fd79, %fd77, %fd78, %fd76;
	ld.global.f64 	%fd80, [%rd16+-24];
	ld.global.f64 	%fd81, [%rd20+-24];
	fma.rn.f64 	%fd82, %fd80, %fd81, %fd79;
	ld.global.f64 	%fd83, [%rd16+-16];
	ld.global.f64 	%fd84, [%rd20+-16];
	fma.rn.f64 	%fd85, %fd83, %fd84, %fd82;
	ld.global.f64 	%fd86, [%rd16+-8];
	ld.global.f64 	%fd87, [%rd20+-8];
	fma.rn.f64 	%fd88, %fd86, %fd87, %fd85;
	ld.global.f64 	%fd89, [%rd16];
	ld.global.f64 	%fd90, [%rd20];
	fma.rn.f64 	%fd91, %fd89, %fd90, %fd88;
	ld.global.f64 	%fd92, [%rd16+8];
	ld.global.f64 	%fd93, [%rd20+8];
	fma.rn.f64 	%fd94, %fd92, %fd93, %fd91;
	ld.global.f64 	%fd95, [%rd16+16];
	ld.global.f64 	%fd96, [%rd20+16];
	fma.rn.f64 	%fd97, %fd95, %fd96, %fd94;
	ld.global.f64 	%fd98, [%rd16+24];
	ld.global.f64 	%fd99, [%rd20+24];
	fma.rn.f64 	%fd100, %fd98, %fd99, %fd97;
	ld.global.f64 	%fd101, [%rd16+32];
	ld.global.f64 	%fd102, [%rd20+32];
	fma.rn.f64 	%fd103, %fd101, %fd102, %fd100;
	ld.global.f64 	%fd104, [%rd16+40];
	ld.global.f64 	%fd105, [%rd20+40];
	fma.rn.f64 	%fd106, %fd104, %fd105, %fd103;
	ld.global.f64 	%fd107, [%rd16+48];
	ld.global.f64 	%fd108, [%rd20+48];
	fma.rn.f64 	%fd109, %fd107, %fd108, %fd106;
	ld.global.f64 	%fd110, [%rd16+56];
	ld.global.f64 	%fd111, [%rd20+56];
	fma.rn.f64 	%fd330, %fd110, %fd111, %fd109;
	add.s32 	%r162, %r162, 16;
	add.s32 	%r161, %r161, 16;
	add.s64 	%rd20, %rd20, 128;
	setp.ne.s32 	%p2, %r162, 128;
	@%p2 bra 	$L__BB1_2;
	add.s64 	%rd18, %rd1, %rd11;
	st.global.f64 	[%rd18], %fd330;
$L__BB1_4:
	bar.sync 	0;
	setp.ne.s32 	%p3, %r1, 0;
	@%p3 bra 	$L__BB1_38;
	ld.global.f64 	%fd112, [%rd1];
	ld.global.f64 	%fd4, [%rd1+8];
	setp.gt.f64 	%p4, %fd4, %fd112;
	selp.f64 	%fd113, %fd4, %fd112, %p4;
	ld.global.f64 	%fd5, [%rd1+16];
	setp.gt.f64 	%p5, %fd5, %fd113;
	selp.f64 	%fd114, %fd5, %fd113, %p5;
	ld.global.f64 	%fd6, [%rd1+24];
	setp.gt.f64 	%p6, %fd6, %fd114;
	selp.f64 	%fd115, %fd6, %fd114, %p6;
	ld.global.f64 	%fd7, [%rd1+32];
	setp.gt.f64 	%p7, %fd7, %fd115;
	selp.f64 	%fd116, %fd7, %fd115, %p7;
	ld.global.f64 	%fd8, [%rd1+40];
	setp.gt.f64 	%p8, %fd8, %fd116;
	selp.f64 	%fd117, %fd8, %fd116, %p8;
	ld.global.f64 	%fd9, [%rd1+48];
	setp.gt.f64 	%p9, %fd9, %fd117;
	selp.f64 	%fd118, %fd9, %fd117, %p9;
	ld.global.f64 	%fd10, [%rd1+56];
	setp.gt.f64 	%p10, %fd10, %fd118;
	selp.f64 	%fd119, %fd10, %fd118, %p10;
	ld.global.f64 	%fd11, [%rd1+64];
	setp.gt.f64 	%p11, %fd11, %fd119;
	selp.f64 	%fd120, %fd11, %fd119, %p11;
	ld.global.f64 	%fd12, [%rd1+72];
	setp.gt.f64 	%p12, %fd12, %fd120;
	selp.f64 	%fd13, %fd12, %fd120, %p12;
	sub.f64 	%fd14, %fd112, %fd13;
	fma.rn.f64 	%fd121, %fd14, 0d3FF71547652B82FE, 0d4338000000000000;
	{
	.reg .b32 %temp; 
	mov.b64 	{%r7, %temp}, %fd121;
	}
	mov.f64 	%fd122, 0dC338000000000000;
	add.rn.f64 	%fd123, %fd121, %fd122;
	fma.rn.f64 	%fd124, %fd123, 0dBFE62E42FEFA39EF, %fd14;
	fma.rn.f64 	%fd125, %fd123, 0dBC7ABC9E3B39803F, %fd124;
	fma.rn.f64 	%fd126, %fd125, 0d3E5ADE1569CE2BDF, 0d3E928AF3FCA213EA;
	fma.rn.f64 	%fd127, %fd126, %fd125, 0d3EC71DEE62401315;
	fma.rn.f64 	%fd128, %fd127, %fd125, 0d3EFA01997C89EB71;
	fma.rn.f64 	%fd129, %fd128, %fd125, 0d3F2A01A014761F65;
	fma.rn.f64 	%fd130, %fd129, %fd125, 0d3F56C16C1852B7AF;
	fma.rn.f64 	%fd131, %fd130, %fd125, 0d3F81111111122322;
	fma.rn.f64 	%fd132, %fd131, %fd125, 0d3FA55555555502A1;
	fma.rn.f64 	%fd133, %fd132, %fd125, 0d3FC5555555555511;
	fma.rn.f64 	%fd134, %fd133, %fd125, 0d3FE000000000000B;
	fma.rn.f64 	%fd135, %fd134, %fd125, 0d3FF0000000000000;
	fma.rn.f64 	%fd136, %fd135, %fd125, 0d3FF0000000000000;
	{
	.reg .b32 %temp; 
	mov.b64 	{%r8, %temp}, %fd136;
	}
	{
	.reg .b32 %temp; 
	mov.b64 	{%temp, %r9}, %fd136;
	}
	shl.b32 	%r41, %r7, 20;
	add.s32 	%r42, %r41, %r9;
	mov.b64 	%fd331, {%r8, %r42};
	{
	.reg .b32 %temp; 
	mov.b64 	{%temp, %r43}, %fd14;
	}
	mov.b32 	%f11, %r43;
	abs.f32 	%f1, %f11;
	setp.lt.f32 	%p13, %f1, 0f4086232B;
	@%p13 bra 	$L__BB1_8;
	setp.lt.f64 	%p14, %fd14, 0d0000000000000000;
	add.f64 	%fd137, %fd14, 0d7FF0000000000000;
	selp.f64 	%fd331, 0d0000000000000000, %fd137, %p14;
	setp.geu.f32 	%p15, %f1, 0f40874800;
	@%p15 bra 	$L__BB1_8;
	shr.u32 	%r44, %r7, 31;
	add.s32 	%r45, %r7, %r44;
	shr.s32 	%r46, %r45, 1;
	shl.b32 	%r47, %r46, 20;
	add.s32 	%r48, %r9, %r47;
	mov.b64 	%fd138, {%r8, %r48};
	sub.s32 	%r49, %r7, %r46;
	shl.b32 	%r50, %r49, 20;
	add.s32 	%r51, %r50, 1072693248;
	mov.b32 	%r52, 0;
	mov.b64 	%fd139, {%r52, %r51};
	mul.f64 	%fd331, %fd139, %fd138;
$L__BB1_8:
	sub.f64 	%fd19, %fd4, %fd13;
	fma.rn.f64 	%fd140, %fd19, 0d3FF71547652B82FE, 0d4338000000000000;
	{
	.reg .b32 %temp; 
	mov.b64 	{%r10, %temp}, %fd140;
	}
	mov.f64 	%fd141, 0dC338000000000000;
	add.rn.f64 	%fd142, %fd140, %fd141;
	fma.rn.f64 	%fd143, %fd142, 0dBFE62E42FEFA39EF, %fd19;
	fma.rn.f64 	%fd144, %fd142, 0dBC7ABC9E3B39803F, %fd143;
	fma.rn.f64 	%fd145, %fd144, 0d3E5ADE1569CE2BDF, 0d3E928AF3FCA213EA;
	fma.rn.f64 	%fd146, %fd145, %fd144, 0d3EC71DEE62401315;
	fma.rn.f64 	%fd147, %fd146, %fd144, 0d3EFA01997C89EB71;
	fma.rn.f64 	%fd148, %fd147, %fd144, 0d3F2A01A014761F65;
	fma.rn.f64 	%fd149, %fd148, %fd144, 0d3F56C16C1852B7AF;
	fma.rn.f64 	%fd150, %fd149, %fd144, 0d3F81111111122322;
	fma.rn.f64 	%fd151, %fd150, %fd144, 0d3FA55555555502A1;
	fma.rn.f64 	%fd152, %fd151, %fd144, 0d3FC5555555555511;
	fma.rn.f64 	%fd153, %fd152, %fd144, 0d3FE000000000000B;
	fma.rn.f64 	%fd154, %fd153, %fd144, 0d3FF0000000000000;
	fma.rn.f64 	%fd155, %fd154, %fd144, 0d3FF0000000000000;
	{
	.reg .b32 %temp; 
	mov.b64 	{%r11, %temp}, %fd155;
	}
	{
	.reg .b32 %temp; 
	mov.b64 	{%temp, %r12}, %fd155;
	}
	shl.b32 	%r53, %r10, 20;
	add.s32 	%r54, %r53, %r12;
	mov.b64 	%fd332, {%r11, %r54};
	{
	.reg .b32 %temp; 
	mov.b64 	{%temp, %r55}, %fd19;
	}
	mov.b32 	%f12, %r55;
	abs.f32 	%f2, %f12;
	setp.lt.f32 	%p16, %f2, 0f4086232B;
	@%p16 bra 	$L__BB1_11;
	setp.lt.f64 	%p17, %fd19, 0d0000000000000000;
	add.f64 	%fd156, %fd19, 0d7FF0000000000000;
	selp.f64 	%fd332, 0d0000000000000000, %fd156, %p17;
	setp.geu.f32 	%p18, %f2, 0f40874800;
	@%p18 bra 	$L__BB1_11;
	shr.u32 	%r56, %r10, 31;
	add.s32 	%r57, %r10, %r56;
	shr.s32 	%r58, %r57, 1;
	shl.b32 	%r59, %r58, 20;
	add.s32 	%r60, %r12, %r59;
	mov.b64 	%fd157, {%r11, %r60};
	sub.s32 	%r61, %r10, %r58;
	shl.b32 	%r62, %r61, 20;
	add.s32 	%r63, %r62, 1072693248;
	mov.b32 	%r64, 0;
	mov.b64 	%fd158, {%r64, %r63};
	mul.f64 	%fd332, %fd158, %fd157;
$L__BB1_11:
	sub.f64 	%fd24, %fd5, %fd13;
	fma.rn.f64 	%fd159, %fd24, 0d3FF71547652B82FE, 0d4338000000000000;
	{
	.reg .b32 %temp; 
	mov.b64 	{%r13, %temp}, %fd159;
	}
	mov.f64 	%fd160, 0dC338000000000000;
	add.rn.f64 	%fd161, %fd159, %fd160;
	fma.rn.f64 	%fd162, %fd161, 0dBFE62E42FEFA39EF, %fd24;
	fma.rn.f64 	%fd163, %fd161, 0dBC7ABC9E3B39803F, %fd162;
	fma.rn.f64 	%fd164, %fd163, 0d3E5ADE1569CE2BDF, 0d3E928AF3FCA213EA;
	fma.rn.f64 	%fd165, %fd164, %fd163, 0d3EC71DEE62401315;
	fma.rn.f64 	%fd166, %fd165, %fd163, 0d3EFA01997C89EB71;
	fma.rn.f64 	%fd167, %fd166, %fd163, 0d3F2A01A014761F65;
	fma.rn.f64 	%fd168, %fd167, %fd163, 0d3F56C16C1852B7AF;
	fma.rn.f64 	%fd169, %fd168, %fd163, 0d3F81111111122322;
	fma.rn.f64 	%fd170, %fd169, %fd163, 0d3FA55555555502A1;
	fma.rn.f64 	%fd171, %fd170, %fd163, 0d3FC5555555555511;
	fma.rn.f64 	%fd172, %fd171, %fd163, 0d3FE000000000000B;
	fma.rn.f64 	%fd173, %fd172, %fd163, 0d3FF0000000000000;
	fma.rn.f64 	%fd174, %fd173, %fd163, 0d3FF0000000000000;
	{
	.reg .b32 %temp; 
	mov.b64 	{%r14, %temp}, %fd174;
	}
	{
	.reg .b32 %temp; 
	mov.b64 	{%temp, %r15}, %fd174;
	}
	shl.b32 	%r65, %r13, 20;
	add.s32 	%r66, %r65, %r15;
	mov.b64 	%fd333, {%r14, %r66};
	{
	.reg .b32 %temp; 
	mov.b64 	{%temp, %r67}, %fd24;
	}
	mov.b32 	%f13, %r67;
	abs.f32 	%f3, %f13;
	setp.lt.f32 	%p19, %f3, 0f4086232B;
	@%p19 bra 	$L__BB1_14;
	setp.lt.f64 	%p20, %fd24, 0d0000000000000000;
	add.f64 	%fd175, %fd24, 0d7FF0000000000000;
	selp.f64 	%fd333, 0d0000000000000000, %fd175, %p20;
	setp.geu.f32 	%p21, %f3, 0f40874800;
	@%p21 bra 	$L__BB1_14;
	shr.u32 	%r68, %r13, 31;
	add.s32 	%r69, %r13, %r68;
	shr.s32 	%r70, %r69, 1;
	shl.b32 	%r71, %r70, 20;
	add.s32 	%r72, %r15, %r71;
	mov.b64 	%fd176, {%r14, %r72};
	sub.s32 	%r73, %r13, %r70;
	shl.b32 	%r74, %r73, 20;
	add.s32 	%r75, %r74, 1072693248;
	mov.b32 	%r76, 0;
	mov.b64 	%fd177, {%r76, %r75};
	mul.f64 	%fd333, %fd177, %fd176;
$L__BB1_14:
	sub.f64 	%fd29, %fd6, %fd13;
	fma.rn.f64 	%fd178, %fd29, 0d3FF71547652B82FE, 0d4338000000000000;
	{
	.reg .b32 %temp; 
	mov.b64 	{%r16, %temp}, %fd178;
	}
	mov.f64 	%fd179, 0dC338000000000000;
	add.rn.f64 	%fd180, %fd178, %fd179;
	fma.rn.f64 	%fd181, %fd180, 0dBFE62E42FEFA39EF, %fd29;
	fma.rn.f64 	%fd182, %fd180, 0dBC7ABC9E3B39803F, %fd181;
	fma.rn.f64 	%fd183, %fd182, 0d3E5ADE1569CE2BDF, 0d3E928AF3FCA213EA;
	fma.rn.f64 	%fd184, %fd183, %fd182, 0d3EC71DEE62401315;
	fma.rn.f64 	%fd185, %fd184, %fd182, 0d3EFA01997C89EB71;
	fma.rn.f64 	%fd186, %fd185, %fd182, 0d3F2A01A014761F65;
	fma.rn.f64 	%fd187, %fd186, %fd182, 0d3F56C16C1852B7AF;
	fma.rn.f64 	%fd188, %fd187, %fd182, 0d3F81111111122322;
	fma.rn.f64 	%fd189, %fd188, %fd182, 0d3FA55555555502A1;
	fma.rn.f64 	%fd190, %fd189, %fd182, 0d3FC5555555555511;
	fma.rn.f64 	%fd191, %fd190, %fd182, 0d3FE000000000000B;
	fma.rn.f64 	%fd192, %fd191, %fd182, 0d3FF0000000000000;
	fma.rn.f64 	%fd193, %fd192, %fd182, 0d3FF0000000000000;
	{
	.reg .b32 %temp; 
	mov.b64 	{%r17, %temp}, %fd193;
	}
	{
	.reg .b32 %temp; 
	mov.b64 	{%temp, %r18}, %fd193;
	}
	shl.b32 	%r77, %r16, 20;
	add.s32 	%r78, %r77, %r18;
	mov.b64 	%fd334, {%r17, %r78};
	{
	.reg .b32 %temp; 
	mov.b64 	{%temp, %r79}, %fd29;
	}
	mov.b32 	%f14, %r79;
	abs.f32 	%f4, %f14;
	setp.lt.f32 	%p22, %f4, 0f4086232B;
	@%p22 bra 	$L__BB1_17;
	setp.lt.f64 	%p23, %fd29, 0d0000000000000000;
	add.f64 	%fd194, %fd29, 0d7FF0000000000000;
	selp.f64 	%fd334, 0d0000000000000000, %fd194, %p23;
	setp.geu.f32 	%p24, %f4, 0f40874800;
	@%p24 bra 	$L__BB1_17;
	shr.u32 	%r80, %r16, 31;
	add.s32 	%r81, %r16, %r80;
	shr.s32 	%r82, %r81, 1;
	shl.b32 	%r83, %r82, 20;
	add.s32 	%r84, %r18, %r83;
	mov.b64 	%fd195, {%r17, %r84};
	sub.s32 	%r85, %r16, %r82;
	shl.b32 	%r86, %r85, 20;
	add.s32 	%r87, %r86, 1072693248;
	mov.b32 	%r88, 0;
	mov.b64 	%fd196, {%r88, %r87};
	mul.f64 	%fd334, %fd196, %fd195;
$L__BB1_17:
	sub.f64 	%fd34, %fd7, %fd13;
	fma.rn.f64 	%fd197, %fd34, 0d3FF71547652B82FE, 0d4338000000000000;
	{
	.reg .b32 %temp; 
	mov.b64 	{%r19, %temp}, %fd197;
	}
	mov.f64 	%fd198, 0dC338000000000000;
	add.rn.f64 	%fd199, %fd197, %fd198;
	fma.rn.f64 	%fd200, %fd199, 0dBFE62E42FEFA39EF, %fd34;
	fma.rn.f64 	%fd201, %fd199, 0dBC7ABC9E3B39803F, %fd200;
	fma.rn.f64 	%fd202, %fd201, 0d3E5ADE1569CE2BDF, 0d3E928AF3FCA213EA;
	fma.rn.f64 	%fd203, %fd202, %fd201, 0d3EC71DEE62401315;
	fma.rn.f64 	%fd204, %fd203, %fd201, 0d3EFA01997C89EB71;
	fma.rn.f64 	%fd205, %fd204, %fd201, 0d3F2A01A014761F65;
	fma.rn.f64 	%fd206, %fd205, %fd201, 0d3F56C16C1852B7AF;
	fma.rn.f64 	%fd207, %fd206, %fd201, 0d3F81111111122322;
	fma.rn.f64 	%fd208, %fd207, %fd201, 0d3FA55555555502A1;
	fma.rn.f64 	%fd209, %fd208, %fd201, 0d3FC5555555555511;
	fma.rn.f64 	%fd210, %fd209, %fd201, 0d3FE000000000000B;
	fma.rn.f64 	%fd211, %fd210, %fd201, 0d3FF0000000000000;
	fma.rn.f64 	%fd212, %fd211, %fd201, 0d3FF0000000000000;
	{
	.reg .b32 %temp; 
	mov.b64 	{%r20, %temp}, %fd212;
	}
	{
	.reg .b32 %temp; 
	mov.b64 	{%temp, %r21}, %fd212;
	}
	shl.b32 	%r89, %r19, 20;
	add.s32 	%r90, %r89, %r21;
	mov.b64 	%fd335, {%r20, %r90};
	{
	.reg .b32 %temp; 
	mov.b64 	{%temp, %r91}, %fd34;
	}
	mov.b32 	%f15, %r91;
	abs.f32 	%f5, %f15;
	setp.lt.f32 	%p25, %f5, 0f4086232B;
	@%p25 bra 	$L__BB1_20;
	setp.lt.f64 	%p26, %fd34, 0d0000000000000000;
	add.f64 	%fd213, %fd34, 0d7FF0000000000000;
	selp.f64 	%fd335, 0d0000000000000000, %fd213, %p26;
	setp.geu.f32 	%p27, %f5, 0f40874800;
	@%p27 bra 	$L__BB1_20;
	shr.u32 	%r92, %r19, 31;
	add.s32 	%r93, %r19, %r92;
	shr.s32 	%r94, %r93, 1;
	shl.b32 	%r95, %r94, 20;
	add.s32 	%r96, %r21, %r95;
	mov.b64 	%fd214, {%r20, %r96};
	sub.s32 	%r97, %r19, %r94;
	shl.b32 	%r98, %r97, 20;
	add.s32 	%r99, %r98, 1072693248;
	mov.b32 	%r100, 0;
	mov.b64 	%fd215, {%r100, %r99};
	mul.f64 	%fd335, %fd215, %fd214;
$L__BB1_20:
	sub.f64 	%fd39, %fd8, %fd13;
	fma.rn.f64 	%fd216, %fd39, 0d3FF71547652B82FE, 0d4338000000000000;
	{
	.reg .b32 %temp; 
	mov.b64 	{%r22, %temp}, %fd216;
	}
	mov.f64 	%fd217, 0dC338000000000000;
	add.rn.f64 	%fd218, %fd216, %fd217;
	fma.rn.f64 	%fd219, %fd218, 0dBFE62E42FEFA39EF, %fd39;
	fma.rn.f64 	%fd220, %fd218, 0dBC7ABC9E3B39803F, %fd219;
	fma.rn.f64 	%fd221, %fd220, 0d3E5ADE1569CE2BDF, 0d3E928AF3FCA213EA;
	fma.rn.f64 	%fd222, %fd221, %fd220, 0d3EC71DEE62401315;
	fma.rn.f64 	%fd223, %fd222, %fd220, 0d3EFA01997C89EB71;
	fma.rn.f64 	%fd224, %fd223, %fd220, 0d3F2A01A014761F65;
	fma.rn.f64 	%fd225, %fd224, %fd220, 0d3F56C16C1852B7AF;
	fma.rn.f64 	%fd226, %fd225, %fd220, 0d3F81111111122322;
	fma.rn.f64 	%fd227, %fd226, %fd220, 0d3FA55555555502A1;
	fma.rn.f64 	%fd228, %fd227, %fd220, 0d3FC5555555555511;
	fma.rn.f64 	%fd229, %fd228, %fd220, 0d3FE000000000000B;
	fma.rn.f64 	%fd230, %fd229, %fd220, 0d3FF0000000000000;
	fma.rn.f64 	%fd231, %fd230, %fd220, 0d3FF0000000000000;
	{
	.reg .b32 %temp; 
	mov.b64 	{%r23, %temp}, %fd231;
	}
	{
	.reg .b32 %temp; 
	mov.b64 	{%temp, %r24}, %fd231;
	}
	shl.b32 	%r101, %r22, 20;
	add.s32 	%r102, %r101, %r24;
	mov.b64 	%fd336, {%r23, %r102};
	{
	.reg .b32 %temp; 
	mov.b64 	{%temp, %r103}, %fd39;
	}
	mov.b32 	%f16, %r103;
	abs.f32 	%f6, %f16;
	setp.lt.f32 	%p28, %f6, 0f4086232B;
	@%p28 bra 	$L__BB1_23;
	setp.lt.f64 	%p29, %fd39, 0d0000000000000000;
	add.f64 	%fd232, %fd39, 0d7FF0000000000000;
	selp.f64 	%fd336, 0d0000000000000000, %fd232, %p29;
	setp.geu.f32 	%p30, %f6, 0f40874800;
	@%p30 bra 	$L__BB1_23;
	shr.u32 	%r104, %r22, 31;
	add.s32 	%r105, %r22, %r104;
	shr.s32 	%r106, %r105, 1;
	shl.b32 	%r107, %r106, 20;
	add.s32 	%r108, %r24, %r107;
	mov.b64 	%fd233, {%r23, %r108};
	sub.s32 	%r109, %r22, %r106;
	shl.b32 	%r110, %r109, 20;
	add.s32 	%r111, %r110, 1072693248;
	mov.b32 	%r112, 0;
	mov.b64 	%fd234, {%r112, %r111};
	mul.f64 	%fd336, %fd234, %fd233;
$L__BB1_23:
	sub.f64 	%fd44, %fd9, %fd13;
	fma.rn.f64 	%fd235, %fd44, 0d3FF71547652B82FE, 0d4338000000000000;
	{
	.reg .b32 %temp; 
	mov.b64 	{%r25, %temp}, %fd235;
	}
	mov.f64 	%fd236, 0dC338000000000000;
	add.rn.f64 	%fd237, %fd235, %fd236;
	fma.rn.f64 	%fd238, %fd237, 0dBFE62E42FEFA39EF, %fd44;
	fma.rn.f64 	%fd239, %fd237, 0dBC7ABC9E3B39803F, %fd238;
	fma.rn.f64 	%fd240, %fd239, 0d3E5ADE1569CE2BDF, 0d3E928AF3FCA213EA;
	fma.rn.f64 	%fd241, %fd240, %fd239, 0d3EC71DEE62401315;
	fma.rn.f64 	%fd242, %fd241, %fd239, 0d3EFA01997C89EB71;
	fma.rn.f64 	%fd243, %fd242, %fd239, 0d3F2A01A014761F65;
	fma.rn.f64 	%fd244, %fd243, %fd239, 0d3F56C16C1852B7AF;
	fma.rn.f64 	%fd245, %fd244, %fd239, 0d3F81111111122322;
	fma.rn.f64 	%fd246, %fd245, %fd239, 0d3FA55555555502A1;
	fma.rn.f64 	%fd247, %fd246, %fd239, 0d3FC5555555555511;
	fma.rn.f64 	%fd248, %fd247, %fd239, 0d3FE000000000000B;
	fma.rn.f64 	%fd249, %fd248, %fd239, 0d3FF0000000000000;
	fma.rn.f64 	%fd250, %fd249, %fd239, 0d3FF0000000000000;
	{
	.reg .b32 %temp; 
	mov.b64 	{%r26, %temp}, %fd250;
	}
	{
	.reg .b32 %temp; 
	mov.b64 	{%temp, %r27}, %fd250;
	}
	shl.b32 	%r113, %r25, 20;
	add.s32 	%r114, %r113, %r27;
	mov.b64 	%fd337, {%r26, %r114};
	{
	.reg .b32 %temp; 
	mov.b64 	{%temp, %r115}, %fd44;
	}
	mov.b32 	%f17, %r115;
	abs.f32 	%f7, %f17;
	setp.lt.f32 	%p31, %f7, 0f4086232B;
	@%p31 bra 	$L__BB1_26;
	setp.lt.f64 	%p32, %fd44, 0d0000000000000000;
	add.f64 	%fd251, %fd44, 0d7FF0000000000000;
	selp.f64 	%fd337, 0d0000000000000000, %fd251, %p32;
	setp.geu.f32 	%p33, %f7, 0f40874800;
	@%p33 bra 	$L__BB1_26;
	shr.u32 	%r116, %r25, 31;
	add.s32 	%r117, %r25, %r116;
	shr.s32 	%r118, %r117, 1;
	shl.b32 	%r119, %r118, 20;
	add.s32 	%r120, %r27, %r119;
	mov.b64 	%fd252, {%r26, %r120};
	sub.s32 	%r121, %r25, %r118;
	shl.b32 	%r122, %r121, 20;
	add.s32 	%r123, %r122, 1072693248;
	mov.b32 	%r124, 0;
	mov.b64 	%fd253, {%r124, %r123};
	mul.f64 	%fd337, %fd253, %fd252;
$L__BB1_26:
	sub.f64 	%fd49, %fd10, %fd13;
	fma.rn.f64 	%fd254, %fd49, 0d3FF71547652B82FE, 0d4338000000000000;
	{
	.reg .b32 %temp; 
	mov.b64 	{%r28, %temp}, %fd254;
	}
	mov.f64 	%fd255, 0dC338000000000000;
	add.rn.f64 	%fd256, %fd254, %fd255;
	fma.rn.f64 	%fd257, %fd256, 0dBFE62E42FEFA39EF, %fd49;
	fma.rn.f64 	%fd258, %fd256, 0dBC7ABC9E3B39803F, %fd257;
	fma.rn.f64 	%fd259, %fd258, 0d3E5ADE1569CE2BDF, 0d3E928AF3FCA213EA;
	fma.rn.f64 	%fd260, %fd259, %fd258, 0d3EC71DEE62401315;
	fma.rn.f64 	%fd261, %fd260, %fd258, 0d3EFA01997C89EB71;
	fma.rn.f64 	%fd262, %fd261, %fd258, 0d3F2A01A014761F65;
	fma.rn.f64 	%fd263, %fd262, %fd258, 0d3F56C16C1852B7AF;
	fma.rn.f64 	%fd264, %fd263, %fd258, 0d3F81111111122322;
	fma.rn.f64 	%fd265, %fd264, %fd258, 0d3FA55555555502A1;
	fma.rn.f64 	%fd266, %fd265, %fd258, 0d3FC5555555555511;
	fma.rn.f64 	%fd267, %fd266, %fd258, 0d3FE000000000000B;
	fma.rn.f64 	%fd268, %fd267, %fd258, 0d3FF0000000000000;
	fma.rn.f64 	%fd269, %fd268, %fd258, 0d3FF0000000000000;
	{
	.reg .b32 %temp; 
	mov.b64 	{%r29, %temp}, %fd269;
	}
	{
	.reg .b32 %temp; 
	mov.b64 	{%temp, %r30}, %fd269;
	}
	shl.b32 	%r125, %r28, 20;
	add.s32 	%r126, %r125, %r30;
	mov.b64 	%fd338, {%r29, %r126};
	{
	.reg .b32 %temp; 
	mov.b64 	{%temp, %r127}, %fd49;
	}
	mov.b32 	%f18, %r127;
	abs.f32 	%f8, %f18;
	setp.lt.f32 	%p34, %f8, 0f4086232B;
	@%p34 bra 	$L__BB1_29;
	setp.lt.f64 	%p35, %fd49, 0d0000000000000000;
	add.f64 	%fd270, %fd49, 0d7FF0000000000000;
	selp.f64 	%fd338, 0d0000000000000000, %fd270, %p35;
	setp.geu.f32 	%p36, %f8, 0f40874800;
	@%p36 bra 	$L__BB1_29;
	shr.u32 	%r128, %r28, 31;
	add.s32 	%r129, %r28, %r128;
	shr.s32 	%r130, %r129, 1;
	shl.b32 	%r131, %r130, 20;
	add.s32 	%r132, %r30, %r131;
	mov.b64 	%fd271, {%r29, %r132};
	sub.s32 	%r133, %r28, %r130;
	shl.b32 	%r134, %r133, 20;
	add.s32 	%r135, %r134, 1072693248;
	mov.b32 	%r136, 0;
	mov.b64 	%fd272, {%r136, %r135};
	mul.f64 	%fd338, %fd272, %fd271;
$L__BB1_29:
	sub.f64 	%fd54, %fd11, %fd13;
	fma.rn.f64 	%fd273, %fd54, 0d3FF71547652B82FE, 0d4338000000000000;
	{
	.reg .b32 %temp; 
	mov.b64 	{%r31, %temp}, %fd273;
	}
	mov.f64 	%fd274, 0dC338000000000000;
	add.rn.f64 	%fd275, %fd273, %fd274;
	fma.rn.f64 	%fd276, %fd275, 0dBFE62E42FEFA39EF, %fd54;
	fma.rn.f64 	%fd277, %fd275, 0dBC7ABC9E3B39803F, %fd276;
	fma.rn.f64 	%fd278, %fd277, 0d3E5ADE1569CE2BDF, 0d3E928AF3FCA213EA;
	fma.rn.f64 	%fd279, %fd278, %fd277, 0d3EC71DEE62401315;
	fma.rn.f64 	%fd280, %fd279, %fd277, 0d3EFA01997C89EB71;
	fma.rn.f64 	%fd281, %fd280, %fd277, 0d3F2A01A014761F65;
	fma.rn.f64 	%fd282, %fd281, %fd277, 0d3F56C16C1852B7AF;
	fma.rn.f64 	%fd283, %fd282, %fd277, 0d3F81111111122322;
	fma.rn.f64 	%fd284, %fd283, %fd277, 0d3FA55555555502A1;
	fma.rn.f64 	%fd285, %fd284, %fd277, 0d3FC5555555555511;
	fma.rn.f64 	%fd286, %fd285, %fd277, 0d3FE000000000000B;
	fma.rn.f64 	%fd287, %fd286, %fd277, 0d3FF0000000000000;
	fma.rn.f64 	%fd288, %fd287, %fd277, 0d3FF0000000000000;
	{
	.reg .b32 %temp; 
	mov.b64 	{%r32, %temp}, %fd288;
	}
	{
	.reg .b32 %temp; 
	mov.b64 	{%temp, %r33}, %fd288;
	}
	shl.b32 	%r137, %r31, 20;
	add.s32 	%r138, %r137, %r33;
	mov.b64 	%fd339, {%r32, %r138};
	{
	.reg .b32 %temp; 
	mov.b64 	{%temp, %r139}, %fd54;
	}
	mov.b32 	%f19, %r139;
	abs.f32 	%f9, %f19;
	setp.lt.f32 	%p37, %f9, 0f4086232B;
	@%p37 bra 	$L__BB1_32;
	setp.lt.f64 	%p38, %fd54, 0d0000000000000000;
	add.f64 	%fd289, %fd54, 0d7FF0000000000000;
	selp.f64 	%fd339, 0d0000000000000000, %fd289, %p38;
	setp.geu.f32 	%p39, %f9, 0f40874800;
	@%p39 bra 	$L__BB1_32;
	shr.u32 	%r140, %r31, 31;
	add.s32 	%r141, %r31, %r140;
	shr.s32 	%r142, %r141, 1;
	shl.b32 	%r143, %r142, 20;
	add.s32 	%r144, %r33, %r143;
	mov.b64 	%fd290, {%r32, %r144};
	sub.s32 	%r145, %r31, %r142;
	shl.b32 	%r146, %r145, 20;
	add.s32 	%r147, %r146, 1072693248;
	mov.b32 	%r148, 0;
	mov.b64 	%fd291, {%r148, %r147};
	mul.f64 	%fd339, %fd291, %fd290;
$L__BB1_32:
	sub.f64 	%fd59, %fd12, %fd13;
	fma.rn.f64 	%fd292, %fd59, 0d3FF71547652B82FE, 0d4338000000000000;
	{
	.reg .b32 %temp; 
	mov.b64 	{%r34, %temp}, %fd292;
	}
	mov.f64 	%fd293, 0dC338000000000000;
	add.rn.f64 	%fd294, %fd292, %fd293;
	fma.rn.f64 	%fd295, %fd294, 0dBFE62E42FEFA39EF, %fd59;
	fma.rn.f64 	%fd296, %fd294, 0dBC7ABC9E3B39803F, %fd295;
	fma.rn.f64 	%fd297, %fd296, 0d3E5ADE1569CE2BDF, 0d3E928AF3FCA213EA;
	fma.rn.f64 	%fd298, %fd297, %fd296, 0d3EC71DEE62401315;
	fma.rn.f64 	%fd299, %fd298, %fd296, 0d3EFA01997C89EB71;
	fma.rn.f64 	%fd300, %fd299, %fd296, 0d3F2A01A014761F65;
	fma.rn.f64 	%fd301, %fd300, %fd296, 0d3F56C16C1852B7AF;
	fma.rn.f64 	%fd302, %fd301, %fd296, 0d3F81111111122322;
	fma.rn.f64 	%fd303, %fd302, %fd296, 0d3FA55555555502A1;
	fma.rn.f64 	%fd304, %fd303, %fd296, 0d3FC5555555555511;
	fma.rn.f64 	%fd305, %fd304, %fd296, 0d3FE000000000000B;
	fma.rn.f64 	%fd306, %fd305, %fd296, 0d3FF0000000000000;
	fma.rn.f64 	%fd307, %fd306, %fd296, 0d3FF0000000000000;
	{
	.reg .b32 %temp; 
	mov.b64 	{%r35, %temp}, %fd307;
	}
	{
	.reg .b32 %temp; 
	mov.b64 	{%temp, %r36}, %fd307;
	}
	shl.b32 	%r149, %r34, 20;
	add.s32 	%r150, %r149, %r36;
	mov.b64 	%fd340, {%r35, %r150};
	{
	.reg .b32 %temp; 
	mov.b64 	{%temp, %r151}, %fd59;
	}
	mov.b32 	%f20, %r151;
	abs.f32 	%f10, %f20;
	setp.lt.f32 	%p40, %f10, 0f4086232B;
	@%p40 bra 	$L__BB1_35;
	setp.lt.f64 	%p41, %fd59, 0d0000000000000000;
	add.f64 	%fd308, %fd59, 0d7FF0000000000000;
	selp.f64 	%fd340, 0d0000000000000000, %fd308, %p41;
	setp.geu.f32 	%p42, %f10, 0f40874800;
	@%p42 bra 	$L__BB1_35;
	shr.u32 	%r152, %r34, 31;
	add.s32 	%r153, %r34, %r152;
	shr.s32 	%r154, %r153, 1;
	shl.b32 	%r155, %r154, 20;
	add.s32 	%r156, %r36, %r155;
	mov.b64 	%fd309, {%r35, %r156};
	sub.s32 	%r157, %r34, %r154;
	shl.b32 	%r158, %r157, 20;
	add.s32 	%r159, %r158, 1072693248;
	mov.b32 	%r160, 0;
	mov.b64 	%fd310, {%r160, %r159};
	mul.f64 	%fd340, %fd310, %fd309;
$L__BB1_35:
	add.f64 	%fd311, %fd331, 0d0000000000000000;
	add.f64 	%fd312, %fd311, %fd332;
	add.f64 	%fd313, %fd312, %fd333;
	add.f64 	%fd314, %fd313, %fd334;
	add.f64 	%fd315, %fd314, %fd335;
	add.f64 	%fd316, %fd315, %fd336;
	add.f64 	%fd317, %fd316, %fd337;
	add.f64 	%fd318, %fd317, %fd338;
	add.f64 	%fd319, %fd318, %fd339;
	add.f64 	%fd64, %fd319, %fd340;
	setp.neu.f64 	%p43, %fd64, 0d0000000000000000;
	@%p43 bra 	$L__BB1_37;
	mov.b64 	%rd19, 4591870180066957722;
	st.global.u64 	[%rd1], %rd19;
	st.global.u64 	[%rd1+8], %rd19;
	st.global.u64 	[%rd1+16], %rd19;
	st.global.u64 	[%rd1+24], %rd19;
	st.global.u64 	[%rd1+32], %rd19;
	st.global.u64 	[%rd1+40], %rd19;
	st.global.u64 	[%rd1+48], %rd19;
	st.global.u64 	[%rd1+56], %rd19;
	st.global.u64 	[%rd1+64], %rd19;
	st.global.u64 	[%rd1+72], %rd19;
	bra.uni 	$L__BB1_38;
$L__BB1_37:
	div.rn.f64 	%fd320, %fd331, %fd64;
	st.global.f64 	[%rd1], %fd320;
	div.rn.f64 	%fd321, %fd332, %fd64;
	st.global.f64 	[%rd1+8], %fd321;
	div.rn.f64 	%fd322, %fd333, %fd64;
	st.global.f64 	[%rd1+16], %fd322;
	div.rn.f64 	%fd323, %fd334, %fd64;
	st.global.f64 	[%rd1+24], %fd323;
	div.rn.f64 	%fd324, %fd335, %fd64;
	st.global.f64 	[%rd1+32], %fd324;
	div.rn.f64 	%fd325, %fd336, %fd64;
	st.global.f64 	[%rd1+40], %fd325;
	div.rn.f64 	%fd326, %fd337, %fd64;
	st.global.f64 	[%rd1+48], %fd326;
	div.rn.f64 	%fd327, %fd338, %fd64;
	st.global.f64 	[%rd1+56], %fd327;
	div.rn.f64 	%fd328, %fd339, %fd64;
	st.global.f64 	[%rd1+64], %fd328;
	div.rn.f64 	%fd329, %fd340, %fd64;
	st.global.f64 	[%rd1+72], %fd329;
$L__BB1_38:
	ret;

}
	// .globl	_Z16compute_d_outputPdS_S_
.visible .entry _Z16compute_d_outputPdS_S_(
	.param .u64 .ptr .align 1 _Z16compute_d_outputPdS_S__param_0,
	.param .u64 .ptr .align 1 _Z16compute_d_outputPdS_S__param_1,
	.param .u64 .ptr .align 1 _Z16compute_d_outputPdS_S__param_2
)
{
	.reg .pred 	%p<2>;
	.reg .b32 	%r<5>;
	.reg .b64 	%rd<11>;
	.reg .b64 	%fd<4>;

	ld.param.u64 	%rd1, [_Z16compute_d_outputPdS_S__param_0];
	ld.param.u64 	%rd2, [_Z16compute_d_outputPdS_S__param_1];
	ld.param.u64 	%rd3, [_Z16compute_d_outputPdS_S__param_2];
	mov.u32 	%r2, %ctaid.x;
	mov.u32 	%r3, %ntid.x;
	mov.u32 	%r4, %tid.x;
	mad.lo.s32 	%r1, %r2, %r3, %r4;
	setp.gt.s32 	%p1, %r1, 9;
	@%p1 bra 	$L__BB2_2;
	cvta.to.global.u64 	%rd4, %rd1;
	cvta.to.global.u64 	%rd5, %rd2;
	cvta.to.global.u64 	%rd6, %rd3;
	mul.wide.s32 	%rd7, %r1, 8;
	add.s64 	%rd8, %rd4, %rd7;
	ld.global.f64 	%fd1, [%rd8];
	add.s64 	%rd9, %rd5, %rd7;
	ld.global.f64 	%fd2, [%rd9];
	sub.f64 	%fd3, %fd1, %fd2;
	add.s64 	%rd10, %rd6, %rd7;
	st.global.f64 	[%rd10], %fd3;
$L__BB2_2:
	ret;

}
	// .globl	_Z16compute_d_hiddenPdS_S_S_
.visible .entry _Z16compute_d_hiddenPdS_S_S_(
	.param .u64 .ptr .align 1 _Z16compute_d_hiddenPdS_S_S__param_0,
	.param .u64 .ptr .align 1 _Z16compute_d_hiddenPdS_S_S__param_1,
	.param .u64 .ptr .align 1 _Z16compute_d_hiddenPdS_S_S__param_2,
	.param .u64 .ptr .align 1 _Z16compute_d_hiddenPdS_S_S__param_3
)
{
	.reg .pred 	%p<3>;
	.reg .b32 	%r<5>;
	.reg .b64 	%rd<13>;
	.reg .b64 	%fd<34>;

	ld.param.u64 	%rd1, [_Z16compute_d_hiddenPdS_S_S__param_0];
	ld.param.u64 	%rd2, [_Z16compute_d_hiddenPdS_S_S__param_1];
	ld.param.u64 	%rd3, [_Z16compute_d_hiddenPdS_S_S__param_2];
	ld.param.u64 	%rd4, [_Z16compute_d_hiddenPdS_S_S__param_3];
	mov.u32 	%r2, %ctaid.x;
	mov.u32 	%r3, %ntid.x;
	mov.u32 	%r4, %tid.x;
	mad.lo.s32 	%r1, %r2, %r3, %r4;
	setp.gt.s32 	%p1, %r1, 127;
	@%p1 bra 	$L__BB3_2;
	cvta.to.global.u64 	%rd5, %rd3;
	cvta.to.global.u64 	%rd6, %rd4;
	cvta.to.global.u64 	%rd7, %rd1;
	cvta.to.global.u64 	%rd8, %rd2;
	mul.wide.s32 	%rd9, %r1, 8;
	add.s64 	%rd10, %rd7, %rd9;
	ld.global.f64 	%fd1, [%rd10];
	ld.global.f64 	%fd2, [%rd8];
	fma.rn.f64 	%fd3, %fd1, %fd2, 0d0000000000000000;
	ld.global.f64 	%fd4, [%rd10+1024];
	ld.global.f64 	%fd5, [%rd8+8];
	fma.rn.f64 	%fd6, %fd4, %fd5, %fd3;
	ld.global.f64 	%fd7, [%rd10+2048];
	ld.global.f64 	%fd8, [%rd8+16];
	fma.rn.f64 	%fd9, %fd7, %fd8, %fd6;
	ld.global.f64 	%fd10, [%rd10+3072];
	ld.global.f64 	%fd11, [%rd8+24];
	fma.rn.f64 	%fd12, %fd10, %fd11, %fd9;
	ld.global.f64 	%fd13, [%rd10+4096];
	ld.global.f64 	%fd14, [%rd8+32];
	fma.rn.f64 	%fd15, %fd13, %fd14, %fd12;
	ld.global.f64 	%fd16, [%rd10+5120];
	ld.global.f64 	%fd17, [%rd8+40];
	fma.rn.f64 	%fd18, %fd16, %fd17, %fd15;
	ld.global.f64 	%fd19, [%rd10+6144];
	ld.global.f64 	%fd20, [%rd8+48];
	fma.rn.f64 	%fd21, %fd19, %fd20, %fd18;
	ld.global.f64 	%fd22, [%rd10+7168];
	ld.global.f64 	%fd23, [%rd8+56];
	fma.rn.f64 	%fd24, %fd22, %fd23, %fd21;
	ld.global.f64 	%fd25, [%rd10+8192];
	ld.global.f64 	%fd26, [%rd8+64];
	fma.rn.f64 	%fd27, %fd25, %fd26, %fd24;
	ld.global.f64 	%fd28, [%rd10+9216];
	ld.global.f64 	%fd29, [%rd8+72];
	fma.rn.f64 	%fd30, %fd28, %fd29, %fd27;
	add.s64 	%rd11, %rd5, %rd9;
	ld.global.f64 	%fd31, [%rd11];
	setp.gt.f64 	%p2, %fd31, 0d0000000000000000;
	selp.f64 	%fd32, 0d3FF0000000000000, 0d0000000000000000, %p2;
	mul.f64 	%fd33, %fd30, %fd32;
	add.s64 	%rd12, %rd6, %rd9;
	st.global.f64 	[%rd12], %fd33;
$L__BB3_2:
	ret;

}
	// .globl	_Z9update_W2PdS_S_d
.visible .entry _Z9update_W2PdS_S_d(
	.param .u64 .ptr .align 1 _Z9update_W2PdS_S_d_param_0,
	.param .u64 .ptr .align 1 _Z9update_W2PdS_S_d_param_1,
	.param .u64 .ptr .align 1 _Z9update_W2PdS_S_d_param_2,
	.param .f64 _Z9update_W2PdS_S_d_param_3
)
{
	.reg .pred 	%p<4>;
	.reg .b32 	%r<6>;
	.reg .b64 	%rd<13>;
	.reg .b64 	%fd<8>;

	ld.param.u64 	%rd1, [_Z9update_W2PdS_S_d_param_0];
	ld.param.u64 	%rd2, [_Z9update_W2PdS_S_d_param_1];
	ld.param.u64 	%rd3, [_Z9update_W2PdS_S_d_param_2];
	ld.param.f64 	%fd1, [_Z9update_W2PdS_S_d_param_3];
	mov.u32 	%r1, %ctaid.x;
	mov.u32 	%r3, %tid.x;
	setp.gt.u32 	%p1, %r1, 9;
	setp.gt.u32 	%p2, %r3, 127;
	or.pred  	%p3, %p1, %p2;
	@%p3 bra 	$L__BB4_2;
	cvta.to.global.u64 	%rd4, %rd2;
	cvta.to.global.u64 	%rd5, %rd3;
	cvta.to.global.u64 	%rd6, %rd1;
	mul.wide.u32 	%rd7, %r1, 8;
	add.s64 	%rd8, %rd4, %rd7;
	ld.global.f64 	%fd2, [%rd8];
	mul.f64 	%fd3, %fd1, %fd2;
	mul.wide.u32 	%rd9, %r3, 8;
	add.s64 	%rd10, %rd5, %rd9;
	ld.global.f64 	%fd4, [%rd10];
	mul.f64 	%fd5, %fd3, %fd4;
	shl.b32 	%r4, %r1, 7;
	add.s32 	%r5, %r4, %r3;
	mul.wide.u32 	%rd11, %r5, 8;
	add.s64 	%rd12, %rd6, %rd11;
	ld.global.f64 	%fd6, [%rd12];
	sub.f64 	%fd7, %fd6, %fd5;
	st.global.f64 	[%rd12], %fd7;
$L__BB4_2:
	ret;

}
	// .globl	_Z9update_W1PdS_S_d
.visible .entry _Z9update_W1PdS_S_d(
	.param .u64 .ptr .align 1 _Z9update_W1PdS_S_d_param_0,
	.param .u64 .ptr .align 1 _Z9update_W1PdS_S_d_param_1,
	.param .u64 .ptr .align 1 _Z9update_W1PdS_S_d_param_2,
	.param .f64 _Z9update_W1PdS_S_d_param_3
)
{
	.reg .pred 	%p<2>;
	.reg .b32 	%r<11>;
	.reg .b64 	%rd<13>;
	.reg .b64 	%fd<8>;

	ld.param.u64 	%rd1, [_Z9update_W1PdS_S_d_param_0];
	ld.param.u64 	%rd2, [_Z9update_W1PdS_S_d_param_1];
	ld.param.u64 	%rd3, [_Z9update_W1PdS_S_d_param_2];
	ld.param.f64 	%fd1, [_Z9update_W1PdS_S_d_param_3];
	mov.u32 	%r2, %ctaid.x;
	mov.u32 	%r3, %ntid.x;
	mov.u32 	%r4, %tid.x;
	mad.lo.s32 	%r1, %r2, %r3, %r4;
	setp.gt.s32 	%p1, %r1, 100351;
	@%p1 bra 	$L__BB5_2;
	cvta.to.global.u64 	%rd4, %rd2;
	cvta.to.global.u64 	%rd5, %rd3;
	cvta.to.global.u64 	%rd6, %rd1;
	mul.hi.s32 	%r5, %r1, 1402438301;
	shr.u32 	%r6, %r5, 31;
	shr.s32 	%r7, %r5, 8;
	add.s32 	%r8, %r7, %r6;
	mul.lo.s32 	%r9, %r8, 784;
	sub.s32 	%r10, %r1, %r9;
	mul.wide.s32 	%rd7, %r8, 8;
	add.s64 	%rd8, %rd4, %rd7;
	ld.global.f64 	%fd2, [%rd8];
	mul.f64 	%fd3, %fd1, %fd2;
	mul.wide.s32 	%rd9, %r10, 8;
	add.s64 	%rd10, %rd5, %rd9;
	ld.global.f64 	%fd4, [%rd10];
	mul.f64 	%fd5, %fd3, %fd4;
	mul.wide.s32 	%rd11, %r1, 8;
	add.s64 	%rd12, %rd6, %rd11;
	ld.global.f64 	%fd6, [%rd12];
	sub.f64 	%fd7, %fd6, %fd5;
	st.global.f64 	[%rd12], %fd7;
$L__BB5_2:
	ret;

}
	// .globl	_Z9update_b1PdS_d
.visible .entry _Z9update_b1PdS_d(
	.param .u64 .ptr .align 1 _Z9update_b1PdS_d_param_0,
	.param .u64 .ptr .align 1 _Z9update_b1PdS_d_param_1,
	.param .f64 _Z9update_b1PdS_d_param_2
)
{
	.reg .pred 	%p<2>;
	.reg .b32 	%r<5>;
	.reg .b64 	%rd<8>;
	.reg .b64 	%fd<6>;

	ld.param.u64 	%rd1, [_Z9update_b1PdS_d_param_0];
	ld.param.u64 	%rd2, [_Z9update_b1PdS_d_param_1];
	ld.param.f64 	%fd1, [_Z9update_b1PdS_d_param_2];
	mov.u32 	%r2, %ctaid.x;
	mov.u32 	%r3, %ntid.x;
	mov.u32 	%r4, %tid.x;
	mad.lo.s32 	%r1, %r2, %r3, %r4;
	setp.gt.s32 	%p1, %r1, 127;
	@%p1 bra 	$L__BB6_2;
	cvta.to.global.u64 	%rd3, %rd2;
	cvta.to.global.u64 	%rd4, %rd1;
	mul.wide.s32 	%rd5, %r1, 8;
	add.s64 	%rd6, %rd3, %rd5;
	ld.global.f64 	%fd2, [%rd6];
	mul.f64 	%fd3, %fd1, %fd2;
	add.s64 	%rd7, %rd4, %rd5;
	ld.global.f64 	%fd4, [%rd7];
	sub.f64 	%fd5, %fd4, %fd3;
	st.global.f64 	[%rd7], %fd5;
$L__BB6_2:
	ret;

}
	// .globl	_Z9update_b2PdS_d
.visible .entry _Z9update_b2PdS_d(
	.param .u64 .ptr .align 1 _Z9update_b2PdS_d_param_0,
	.param .u64 .ptr .align 1 _Z9update_b2PdS_d_param_1,
	.param .f64 _Z9update_b2PdS_d_param_2
)
{
	.reg .pred 	%p<2>;
	.reg .b32 	%r<5>;
	.reg .b64 	%rd<8>;
	.reg .b64 	%fd<6>;

	ld.param.u64 	%rd1, [_Z9update_b2PdS_d_param_0];
	ld.param.u64 	%rd2, [_Z9update_b2PdS_d_param_1];
	ld.param.f64 	%fd1, [_Z9update_b2PdS_d_param_2];
	mov.u32 	%r2, %ctaid.x;
	mov.u32 	%r3, %ntid.x;
	mov.u32 	%r4, %tid.x;
	mad.lo.s32 	%r1, %r2, %r3, %r4;
	setp.gt.s32 	%p1, %r1, 9;
	@%p1 bra 	$L__BB7_2;
	cvta.to.global.u64 	%rd3, %rd2;
	cvta.to.global.u64 	%rd4, %rd1;
	mul.wide.s32 	%rd5, %r1, 8;
	add.s64 	%rd6, %rd3, %rd5;
	ld.global.f64 	%fd2, [%rd6];
	mul.f64 	%fd3, %fd1, %fd2;
	add.s64 	%rd7, %rd4, %rd5;
	ld.global.f64 	%fd4, [%rd7];
	sub.f64 	%fd5, %fd4, %fd3;
	st.global.f64 	[%rd7], %fd5;
$L__BB7_2:
	ret;

}


// ===== COMPILED SASS (sm_100) =====

	.target	sm_100

	.elftype	@"ET_EXEC"


//--------------------- .note.nv.tkinfo           --------------------------
	.section	.note.nv.tkinfo,"",@"SHT_NOTE"
	.sectionflags	@"SHF_NOTE_NV_TKINFO"
	.tkinfo
        /*0018*/ 	.word	0x00000002
        /*0030*/ 	.string	""
        /*0030*/ 	.string	"ptxas"
        /*0030*/ 	.string	"Cuda compilation tools, release 13.0, V13.0.88"
        /*0030*/ 	.string	"Build cuda_13.0.r13.0/compiler.36424714_0"
        /*0030*/ 	.string	"-arch sm_100 -m 64 "



//--------------------- .note.nv.cuinfo           --------------------------
	.section	.note.nv.cuinfo,"",@"SHT_NOTE"
	.sectionflags	@"SHF_NOTE_NV_CUINFO"
        /*0018*/ 	.short	0x0002
        /*001a*/ 	.short	0x0064
        /*001c*/ 	.short	0x0082
	.zero		2


//--------------------- .nv.info                  --------------------------
	.section	.nv.info,"",@"SHT_CUDA_INFO"
	.align	4


	//----- nvinfo : EIATTR_REGCOUNT
	.align		4
        /*0000*/ 	.byte	0x04, 0x2f
        /*0002*/ 	.short	(.L_1 - .L_0)
	.align		4
.L_0:
        /*0004*/ 	.word	index@(_Z14compute_hiddenPdS_S_S_)
        /*0008*/ 	.word	0x00000020


	//----- nvinfo : EIATTR_FRAME_SIZE
	.align		4
.L_1:
        /*000c*/ 	.byte	0x04, 0x11
        /*000e*/ 	.short	(.L_3 - .L_2)
	.align		4
.L_2:
        /*0010*/ 	.word	index@(_Z14compute_hiddenPdS_S_S_)
        /*0014*/ 	.word	0x00000000


	//----- nvinfo : EIATTR_REGCOUNT
	.align		4
.L_3:
        /*0018*/ 	.byte	0x04, 0x2f
        /*001a*/ 	.short	(.L_5 - .L_4)
	.align		4
.L_4:
        /*001c*/ 	.word	index@(_Z14compute_outputPdS_S_S_)
        /*0020*/ 	.word	0x00000030


	//----- nvinfo : EIATTR_FRAME_SIZE
	.align		4
.L_5:
        /*0024*/ 	.byte	0x04, 0x11
        /*0026*/ 	.short	(.L_7 - .L_6)
	.align		4
.L_6:
        /*0028*/ 	.word	index@($__internal_0_$__cuda_sm20_div_rn_f64_full)
        /*002c*/ 	.word	0x00000000


	//----- nvinfo : EIATTR_FRAME_SIZE
	.align		4
.L_7:
        /*0030*/ 	.byte	0x04, 0x11
        /*0032*/ 	.short	(.L_9 - .L_8)
	.align		4
.L_8:
        /*0034*/ 	.word	index@(_Z14compute_outputPdS_S_S_)
        /*0038*/ 	.word	0x00000000


	//----- nvinfo : EIATTR_REGCOUNT
	.align		4
.L_9:
        /*003c*/ 	.byte	0x04, 0x2f
        /*003e*/ 	.short	(.L_11 - .L_10)
	.align		4
.L_10:
        /*0040*/ 	.word	index@(_Z16compute_d_outputPdS_S_)
        /*0044*/ 	.word	0x0000000e


	//----- nvinfo : EIATTR_FRAME_SIZE
	.align		4
.L_11:
        /*0048*/ 	.byte	0x04, 0x11
        /*004a*/ 	.short	(.L_13 - .L_12)
	.align		4
.L_12:
        /*004c*/ 	.word	index@(_Z16compute_d_outputPdS_S_)
        /*0050*/ 	.word	0x00000000


	//----- nvinfo : EIATTR_REGCOUNT
	.align		4
.L_13:
        /*0054*/ 	.byte	0x04, 0x2f
        /*0056*/ 	.short	(.L_15 - .L_14)
	.align		4
.L_14:
        /*0058*/ 	.word	index@(_Z16compute_d_hiddenPdS_S_S_)
        /*005c*/ 	.word	0x00000020


	//----- nvinfo : EIATTR_FRAME_SIZE
	.align		4
.L_15:
        /*0060*/ 	.byte	0x04, 0x11
        /*0062*/ 	.short	(.L_17 - .L_16)
	.align		4
.L_16:
        /*0064*/ 	.word	index@(_Z16compute_d_hiddenPdS_S_S_)
        /*0068*/ 	.word	0x00000000


	//----- nvinfo : EIATTR_REGCOUNT
	.align		4
.L_17:
        /*006c*/ 	.byte	0x04, 0x2f
        /*006e*/ 	.short	(.L_19 - .L_18)
	.align		4
.L_18:
        /*0070*/ 	.word	index@(_Z9update_W2PdS_S_d)
        /*0074*/ 	.word	0x0000000e


	//----- nvinfo : EIATTR_FRAME_SIZE
	.align		4
.L_19:
        /*0078*/ 	.byte	0x04, 0x11
        /*007a*/ 	.short	(.L_21 - .L_20)
	.align		4
.L_20:
        /*007c*/ 	.word	index@(_Z9update_W2PdS_S_d)
        /*0080*/ 	.word	0x00000000


	//----- nvinfo : EIATTR_REGCOUNT
	.align		4
.L_21:
        /*0084*/ 	.byte	0x04, 0x2f
        /*0086*/ 	.short	(.L_23 - .L_22)
	.align		4
.L_22:
        /*0088*/ 	.word	index@(_Z9update_W1PdS_S_d)
        /*008c*/ 	.word	0x0000000e


	//----- nvinfo : EIATTR_FRAME_SIZE
	.align		4
.L_23:
        /*0090*/ 	.byte	0x04, 0x11
        /*0092*/ 	.short	(.L_25 - .L_24)
	.align		4
.L_24:
        /*0094*/ 	.word	index@(_Z9update_W1PdS_S_d)
        /*0098*/ 	.word	0x00000000


	//----- nvinfo : EIATTR_REGCOUNT
	.align		4
.L_25:
        /*009c*/ 	.byte	0x04, 0x2f
        /*009e*/ 	.short	(.L_27 - .L_26)
	.align		4
.L_26:
        /*00a0*/ 	.word	index@(_Z9update_b1PdS_d)
        /*00a4*/ 	.word	0x0000000a


	//----- nvinfo : EIATTR_FRAME_SIZE
	.align		4
.L_27:
        /*00a8*/ 	.byte	0x04, 0x11
        /*00aa*/ 	.short	(.L_29 - .L_28)
	.align		4
.L_28:
        /*00ac*/ 	.word	index@(_Z9update_b1PdS_d)
        /*00b0*/ 	.word	0x00000000


	//----- nvinfo : EIATTR_REGCOUNT
	.align		4
.L_29:
        /*00b4*/ 	.byte	0x04, 0x2f
        /*00b6*/ 	.short	(.L_31 - .L_30)
	.align		4
.L_30:
        /*00b8*/ 	.word	index@(_Z9update_b2PdS_d)
        /*00bc*/ 	.word	0x0000000a


	//----- nvinfo : EIATTR_FRAME_SIZE
	.align		4
.L_31:
        /*00c0*/ 	.byte	0x04, 0x11
        /*00c2*/ 	.short	(.L_33 - .L_32)
	.align		4
.L_32:
        /*00c4*/ 	.word	index@(_Z9update_b2PdS_d)
        /*00c8*/ 	.word	0x00000000


	//----- nvinfo : EIATTR_MIN_STACK_SIZE
	.align		4
.L_33:
        /*00cc*/ 	.byte	0x04, 0x12
        /*00ce*/ 	.short	(.L_35 - .L_34)
	.align		4
.L_34:
        /*00d0*/ 	.word	index@(_Z9update_b2PdS_d)
        /*00d4*/ 	.word	0x00000000


	//----- nvinfo : EIATTR_MIN_STACK_SIZE
	.align		4
.L_35:
        /*00d8*/ 	.byte	0x04, 0x12
        /*00da*/ 	.short	(.L_37 - .L_36)
	.align		4
.L_36:
        /*00dc*/ 	.word	index@(_Z9update_b1PdS_d)
        /*00e0*/ 	.word	0x00000000


	//----- nvinfo : EIATTR_MIN_STACK_SIZE
	.align		4
.L_37:
        /*00e4*/ 	.byte	0x04, 0x12
        /*00e6*/ 	.short	(.L_39 - .L_38)
	.align		4
.L_38:
        /*00e8*/ 	.word	index@(_Z9update_W1PdS_S_d)
        /*00ec*/ 	.word	0x00000000


	//----- nvinfo : EIATTR_MIN_STACK_SIZE
	.align		4
.L_39:
        /*00f0*/ 	.byte	0x04, 0x12
        /*00f2*/ 	.short	(.L_41 - .L_40)
	.align		4
.L_40:
        /*00f4*/ 	.word	index@(_Z9update_W2PdS_S_d)
        /*00f8*/ 	.word	0x00000000


	//----- nvinfo : EIATTR_MIN_STACK_SIZE
	.align		4
.L_41:
        /*00fc*/ 	.byte	0x04, 0x12
        /*00fe*/ 	.short	(.L_43 - .L_42)
	.align		4
.L_42:
        /*0100*/ 	.word	index@(_Z16compute_d_hiddenPdS_S_S_)
        /*0104*/ 	.word	0x00000000


	//----- nvinfo : EIATTR_MIN_STACK_SIZE
	.align		4
.L_43:
        /*0108*/ 	.byte	0x04, 0x12
        /*010a*/ 	.short	(.L_45 - .L_44)
	.align		4
.L_44:
        /*010c*/ 	.word	index@(_Z16compute_d_outputPdS_S_)
        /*0110*/ 	.word	0x00000000


	//----- nvinfo : EIATTR_MIN_STACK_SIZE
	.align		4
.L_45:
        /*0114*/ 	.byte	0x04, 0x12
        /*0116*/ 	.short	(.L_47 - .L_46)
	.align		4
.L_46:
        /*0118*/ 	.word	index@(_Z14compute_outputPdS_S_S_)
        /*011c*/ 	.word	0x00000000


	//----- nvinfo : EIATTR_MIN_STACK_SIZE
	.align		4
.L_47:
        /*0120*/ 	.byte	0x04, 0x12
        /*0122*/ 	.short	(.L_49 - .L_48)
	.align		4
.L_48:
        /*0124*/ 	.word	index@(_Z14compute_hiddenPdS_S_S_)
        /*0128*/ 	.word	0x00000000
.L_49:


//--------------------- .nv.compat                --------------------------
	.section	.nv.compat,"",@"SHT_CUDA_COMPAT_INFO"
	.align	4
        /*0000*/ 	.byte	0x02, 0x09, 0x00, 0x00, 0x02, 0x02, 0x01, 0x00, 0x02, 0x05, 0x05, 0x00, 0x03, 0x07, 0x01, 0x01
        /*0010*/ 	.byte	0x02, 0x03, 0x00, 0x00, 0x02, 0x06, 0x01, 0x00, 0x04, 0x0b, 0x08, 0x00, 0x01, 0x00, 0x00, 0x00
        /*0020*/ 	.byte	0x00, 0x00, 0x00, 0x00


//--------------------- .nv.info._Z9update_b2PdS_d --------------------------
	.section	.nv.info._Z9update_b2PdS_d,"",@"SHT_CUDA_INFO"
	.sectionflags	@""
	.align	4


	//----- nvinfo : EIATTR_CUDA_API_VERSION
	.align		4
        /*0000*/ 	.byte	0x04, 0x37
        /*0002*/ 	.short	(.L_51 - .L_50)
.L_50:
        /*0004*/ 	.word	0x00000082


	//----- nvinfo : EIATTR_KPARAM_INFO
	.align		4
.L_51:
        /*0008*/ 	.byte	0x04, 0x17
        /*000a*/ 	.short	(.L_53 - .L_52)
.L_52:
        /*000c*/ 	.word	0x00000000
        /*0010*/ 	.short	0x0002
        /*0012*/ 	.short	0x0010
        /*0014*/ 	.byte	0x00, 0xf0, 0x21, 0x00


	//----- nvinfo : EIATTR_KPARAM_INFO
	.align		4
.L_53:
        /*0018*/ 	.byte	0x04, 0x17
        /*001a*/ 	.short	(.L_55 - .L_54)
.L_54:
        /*001c*/ 	.word	0x00000000
        /*0020*/ 	.short	0x0001
        /*0022*/ 	.short	0x0008
        /*0024*/ 	.byte	0x00, 0xf5, 0x21, 0x00


	//----- nvinfo : EIATTR_KPARAM_INFO
	.align		4
.L_55:
        /*0028*/ 	.byte	0x04, 0x17
        /*002a*/ 	.short	(.L_57 - .L_56)
.L_56:
        /*002c*/ 	.word	0x00000000
        /*0030*/ 	.short	0x0000
        /*0032*/ 	.short	0x0000
        /*0034*/ 	.byte	0x00, 0xf5, 0x21, 0x00


	//----- nvinfo : EIATTR_SPARSE_MMA_MASK
	.align		4
.L_57:
        /*0038*/ 	.byte	0x03, 0x50
        /*003a*/ 	.short	0x0000


	//----- nvinfo : EIATTR_MAXREG_COUNT
	.align		4
        /*003c*/ 	.byte	0x03, 0x1b
        /*003e*/ 	.short	0x00ff


	//----- nvinfo : EIATTR_MERCURY_ISA_VERSION
	.align		4
        /*0040*/ 	.byte	0x03, 0x5f
        /*0042*/ 	.short	0x0101


	//----- nvinfo : EIATTR_VRC_CTA_INIT_COUNT
	.align		4
        /*0044*/ 	.byte	0x02, 0x4a
	.zero		1
	.zero		1


	//----- nvinfo : EIATTR_EXIT_INSTR_OFFSETS
	.align		4
        /*0048*/ 	.byte	0x04, 0x1c
        /*004a*/ 	.short	(.L_59 - .L_58)


	//   ....[0]....
.L_58:
        /*004c*/ 	.word	0x00000060


	//   ....[1]....
        /*0050*/ 	.word	0x00000110


	//----- nvinfo : EIATTR_CBANK_PARAM_SIZE
	.align		4
.L_59:
        /*0054*/ 	.byte	0x03, 0x19
        /*0056*/ 	.short	0x0018


	//----- nvinfo : EIATTR_PARAM_CBANK
	.align		4
        /*0058*/ 	.byte	0x04, 0x0a
        /*005a*/ 	.short	(.L_61 - .L_60)
	.align		4
.L_60:
        /*005c*/ 	.word	index@(.nv.constant0._Z9update_b2PdS_d)
        /*0060*/ 	.short	0x0380
        /*0062*/ 	.short	0x0018


	//----- nvinfo : EIATTR_SW_WAR
	.align		4
.L_61:
        /*0064*/ 	.byte	0x04, 0x36
        /*0066*/ 	.short	(.L_63 - .L_62)
.L_62:
        /*0068*/ 	.word	0x00000008
.L_63:


//--------------------- .nv.info._Z9update_b1PdS_d --------------------------
	.section	.nv.info._Z9update_b1PdS_d,"",@"SHT_CUDA_INFO"
	.sectionflags	@""
	.align	4


	//----- nvinfo : EIATTR_CUDA_API_VERSION
	.align		4
        /*0000*/ 	.byte	0x04, 0x37
        /*0002*/ 	.short	(.L_65 - .L_64)
.L_64:
        /*0004*/ 	.word	0x00000082


	//----- nvinfo : EIATTR_KPARAM_INFO
	.align		4
.L_65:
        /*0008*/ 	.byte	0x04, 0x17
        /*000a*/ 	.short	(.L_67 - .L_66)
.L_66:
        /*000c*/ 	.word	0x00000000
        /*0010*/ 	.short	0x0002
        /*0012*/ 	.short	0x0010
        /*0014*/ 	.byte	0x00, 0xf0, 0x21, 0x00


	//----- nvinfo : EIATTR_KPARAM_INFO
	.align		4
.L_67:
        /*0018*/ 	.byte	0x04, 0x17
        /*001a*/ 	.short	(.L_69 - .L_68)
.L_68:
        /*001c*/ 	.word	0x00000000
        /*0020*/ 	.short	0x0001
        /*0022*/ 	.short	0x0008
        /*0024*/ 	.byte	0x00, 0xf5, 0x21, 0x00


	//----- nvinfo : EIATTR_KPARAM_INFO
	.align		4
.L_69:
        /*0028*/ 	.byte	0x04, 0x17
        /*002a*/ 	.short	(.L_71 - .L_70)
.L_70:
        /*002c*/ 	.word	0x00000000
        /*0030*/ 	.short	0x0000
        /*0032*/ 	.short	0x0000
        /*0034*/ 	.byte	0x00, 0xf5, 0x21, 0x00


	//----- nvinfo : EIATTR_SPARSE_MMA_MASK
	.align		4
.L_71:
        /*0038*/ 	.byte	0x03, 0x50
        /*003a*/ 	.short	0x0000


	//----- nvinfo : EIATTR_MAXREG_COUNT
	.align		4
        /*003c*/ 	.byte	0x03, 0x1b
        /*003e*/ 	.short	0x00ff


	//----- nvinfo : EIATTR_MERCURY_ISA_VERSION
	.align		4
        /*0040*/ 	.byte	0x03, 0x5f
        /*0042*/ 	.short	0x0101


	//----- nvinfo : EIATTR_VRC_CTA_INIT_COUNT
	.align		4
        /*0044*/ 	.byte	0x02, 0x4a
	.zero		1
	.zero		1


	//----- nvinfo : EIATTR_EXIT_INSTR_OFFSETS
	.align		4
        /*0048*/ 	.byte	0x04, 0x1c
        /*004a*/ 	.short	(.L_73 - .L_72)


	//   ....[0]....
.L_72:
        /*004c*/ 	.word	0x00000060


	//   ....[1]....
        /*0050*/ 	.word	0x00000110


	//----- nvinfo : EIATTR_CBANK_PARAM_SIZE
	.align		4
.L_73:
        /*0054*/ 	.byte	0x03, 0x19
        /*0056*/ 	.short	0x0018


	//----- nvinfo : EIATTR_PARAM_CBANK
	.align		4
        /*0058*/ 	.byte	0x04, 0x0a
        /*005a*/ 	.short	(.L_75 - .L_74)
	.align		4
.L_74:
        /*005c*/ 	.word	index@(.nv.constant0._Z9update_b1PdS_d)
        /*0060*/ 	.short	0x0380
        /*0062*/ 	.short	0x0018


	//----- nvinfo : EIATTR_SW_WAR
	.align		4
.L_75:
        /*0064*/ 	.byte	0x04, 0x36
        /*0066*/ 	.short	(.L_77 - .L_76)
.L_76:
        /*0068*/ 	.word	0x00000008
.L_77:


//--------------------- .nv.info._Z9update_W1PdS_S_d --------------------------
	.section	.nv.info._Z9update_W1PdS_S_d,"",@"SHT_CUDA_INFO"
	.sectionflags	@""
	.align	4


	//----- nvinfo : EIATTR_CUDA_API_VERSION
	.align		4
        /*0000*/ 	.byte	0x04, 0x37
        /*0002*/ 	.short	(.L_79 - .L_78)
.L_78:
        /*0004*/ 	.word	0x00000082


	//----- nvinfo : EIATTR_KPARAM_INFO
	.align		4
.L_79:
        /*0008*/ 	.byte	0x04, 0x17
        /*000a*/ 	.short	(.L_81 - .L_80)
.L_80:
        /*000c*/ 	.word	0x00000000
        /*0010*/ 	.short	0x0003
        /*0012*/ 	.short	0x0018
        /*0014*/ 	.byte	0x00, 0xf0, 0x21, 0x00


	//----- nvinfo : EIATTR_KPARAM_INFO
	.align		4
.L_81:
        /*0018*/ 	.byte	0x04, 0x17
        /*001a*/ 	.short	(.L_83 - .L_82)
.L_82:
        /*001c*/ 	.word	0x00000000
        /*0020*/ 	.short	0x0002
        /*0022*/ 	.short	0x0010
        /*0024*/ 	.byte	0x00, 0xf5, 0x21, 0x00


	//----- nvinfo : EIATTR_KPARAM_INFO
	.align		4
.L_83:
        /*0028*/ 	.byte	0x04, 0x17
        /*002a*/ 	.short	(.L_85 - .L_84)
.L_84:
        /*002c*/ 	.word	0x00000000
        /*0030*/ 	.short	0x0001
        /*0032*/ 	.short	0x0008
        /*0034*/ 	.byte	0x00, 0xf5, 0x21, 0x00


	//----- nvinfo : EIATTR_KPARAM_INFO
	.align		4
.L_85:
        /*0038*/ 	.byte	0x04, 0x17
        /*003a*/ 	.short	(.L_87 - .L_86)
.L_86:
        /*003c*/ 	.word	0x00000000
        /*0040*/ 	.short	0x0000
        /*0042*/ 	.short	0x0000
        /*0044*/ 	.byte	0x00, 0xf5, 0x21, 0x00


	//----- nvinfo : EIATTR_SPARSE_MMA_MASK
	.align		4
.L_87:
        /*0048*/ 	.byte	0x03, 0x50
        /*004a*/ 	.short	0x0000


	//----- nvinfo : EIATTR_MAXREG_COUNT
	.align		4
        /*004c*/ 	.byte	0x03, 0x1b
        /*004e*/ 	.short	0x00ff


	//----- nvinfo : EIATTR_MERCURY_ISA_VERSION
	.align		4
        /*0050*/ 	.byte	0x03, 0x5f
        /*0052*/ 	.short	0x0101


	//----- nvinfo : EIATTR_VRC_CTA_INIT_COUNT
	.align		4
        /*0054*/ 	.byte	0x02, 0x4a
	.zero		1
	.zero		1


	//----- nvinfo : EIATTR_EXIT_INSTR_OFFSETS
	.align		4
        /*0058*/ 	.byte	0x04, 0x1c
        /*005a*/ 	.short	(.L_89 - .L_88)


	//   ....[0]....
.L_88:
        /*005c*/ 	.word	0x00000060


	//   ....[1]....
        /*0060*/ 	.word	0x00000190


	//----- nvinfo : EIATTR_CBANK_PARAM_SIZE
	.align		4
.L_89:
        /*0064*/ 	.byte	0x03, 0x19
        /*0066*/ 	.short	0x0020


	//----- nvinfo : EIATTR_PARAM_CBANK
	.align		4
        /*0068*/ 	.byte	0x04, 0x0a
        /*006a*/ 	.short	(.L_91 - .L_90)
	.align		4
.L_90:
        /*006c*/ 	.word	index@(.nv.constant0._Z9update_W1PdS_S_d)
        /*0070*/ 	.short	0x0380
        /*0072*/ 	.short	0x0020


	//----- nvinfo : EIATTR_SW_WAR
	.align		4
.L_91:
        /*0074*/ 	.byte	0x04, 0x36
        /*0076*/ 	.short	(.L_93 - .L_92)
.L_92:
        /*0078*/ 	.word	0x00000008
.L_93:


//--------------------- .nv.info._Z9update_W2PdS_S_d --------------------------
	.section	.nv.info._Z9update_W2PdS_S_d,"",@"SHT_CUDA_INFO"
	.sectionflags	@""
	.align	4


	//----- nvinfo : EIATTR_CUDA_API_VERSION
	.align		4
        /*0000*/ 	.byte	0x04, 0x37
        /*0002*/ 	.short	(.L_95 - .L_94)
.L_94:
        /*0004*/ 	.word	0x00000082


	//----- nvinfo : EIATTR_KPARAM_INFO
	.align		4
.L_95:
        /*0008*/ 	.byte	0x04, 0x17
        /*000a*/ 	.short	(.L_97 - .L_96)
.L_96:
        /*000c*/ 	.word	0x00000000
        /*0010*/ 	.short	0x0003
        /*0012*/ 	.short	0x0018
        /*0014*/ 	.byte	0x00, 0xf0, 0x21, 0x00


	//----- nvinfo : EIATTR_KPARAM_INFO
	.align		4
.L_97:
        /*0018*/ 	.byte	0x04, 0x17
        /*001a*/ 	.short	(.L_99 - .L_98)
.L_98:
        /*001c*/ 	.word	0x00000000
        /*0020*/ 	.short	0x0002
        /*0022*/ 	.short	0x0010
        /*0024*/ 	.byte	0x00, 0xf5, 0x21, 0x00


	//----- nvinfo : EIATTR_KPARAM_INFO
	.align		4
.L_99:
        /*0028*/ 	.byte	0x04, 0x17
        /*002a*/ 	.short	(.L_101 - .L_100)
.L_100:
        /*002c*/ 	.word	0x00000000
        /*0030*/ 	.short	0x0001
        /*0032*/ 	.short	0x0008
        /*0034*/ 	.byte	0x00, 0xf5, 0x21, 0x00


	//----- nvinfo : EIATTR_KPARAM_INFO
	.align		4
.L_101:
        /*0038*/ 	.byte	0x04, 0x17
        /*003a*/ 	.short	(.L_103 - .L_102)
.L_102:
        /*003c*/ 	.word	0x00000000
        /*0040*/ 	.short	0x0000
        /*0042*/ 	.short	0x0000
        /*0044*/ 	.byte	0x00, 0xf5, 0x21, 0x00


	//----- nvinfo : EIATTR_SPARSE_MMA_MASK
	.align		4
.L_103:
        /*0048*/ 	.byte	0x03, 0x50
        /*004a*/ 	.short	0x0000


	//----- nvinfo : EIATTR_MAXREG_COUNT
	.align		4
        /*004c*/ 	.byte	0x03, 0x1b
        /*004e*/ 	.short	0x00ff


	//----- nvinfo : EIATTR_MERCURY_ISA_VERSION
	.align		4
        /*0050*/ 	.byte	0x03, 0x5f
        /*0052*/ 	.short	0x0101


	//----- nvinfo : EIATTR_VRC_CTA_INIT_COUNT
	.align		4
        /*0054*/ 	.byte	0x02, 0x4a
	.zero		1
	.zero		1


	//----- nvinfo : EIATTR_EXIT_INSTR_OFFSETS
	.align		4
        /*0058*/ 	.byte	0x04, 0x1c
        /*005a*/ 	.short	(.L_105 - .L_104)


	//   ....[0]....
.L_104:
        /*005c*/ 	.word	0x00000050


	//   ....[1]....
        /*0060*/ 	.word	0x00000150


	//----- nvinfo : EIATTR_CBANK_PARAM_SIZE
	.align		4
.L_105:
        /*0064*/ 	.byte	0x03, 0x19
        /*0066*/ 	.short	0x0020


	//----- nvinfo : EIATTR_PARAM_CBANK
	.align		4
        /*0068*/ 	.byte	0x04, 0x0a
        /*006a*/ 	.short	(.L_107 - .L_106)
	.align		4
.L_106:
        /*006c*/ 	.word	index@(.nv.constant0._Z9update_W2PdS_S_d)
        /*0070*/ 	.short	0x0380
        /*0072*/ 	.short	0x0020


	//----- nvinfo : EIATTR_SW_WAR
	.align		4
.L_107:
        /*0074*/ 	.byte	0x04, 0x36
        /*0076*/ 	.short	(.L_109 - .L_108)
.L_108:
        /*0078*/ 	.word	0x00000008
.L_109:


//--------------------- .nv.info._Z16compute_d_hiddenPdS_S_S_ --------------------------
	.section	.nv.info._Z16compute_d_hiddenPdS_S_S_,"",@"SHT_CUDA_INFO"
	.sectionflags	@""
	.align	4


	//----- nvinfo : EIATTR_CUDA_API_VERSION
	.align		4
        /*0000*/ 	.byte	0x04, 0x37
        /*0002*/ 	.short	(.L_111 - .L_110)
.L_110:
        /*0004*/ 	.word	0x00000082


	//----- nvinfo : EIATTR_KPARAM_INFO
	.align		4
.L_111:
        /*0008*/ 	.byte	0x04, 0x17
        /*000a*/ 	.short	(.L_113 - .L_112)
.L_112:
        /*000c*/ 	.word	0x00000000
        /*0010*/ 	.short	0x0003
        /*0012*/ 	.short	0x0018
        /*0014*/ 	.byte	0x00, 0xf5, 0x21, 0x00


	//----- nvinfo : EIATTR_KPARAM_INFO
	.align		4
.L_113:
        /*0018*/ 	.byte	0x04, 0x17
        /*001a*/ 	.short	(.L_115 - .L_114)
.L_114:
        /*001c*/ 	.word	0x00000000
        /*0020*/ 	.short	0x0002
        /*0022*/ 	.short	0x0010
        /*0024*/ 	.byte	0x00, 0xf5, 0x21, 0x00


	//----- nvinfo : EIATTR_KPARAM_INFO
	.align		4
.L_115:
        /*0028*/ 	.byte	0x04, 0x17
        /*002a*/ 	.short	(.L_117 - .L_116)
.L_116:
        /*002c*/ 	.word	0x00000000
        /*0030*/ 	.short	0x0001
        /*0032*/ 	.short	0x0008
        /*0034*/ 	.byte	0x00, 0xf5, 0x21, 0x00


	//----- nvinfo : EIATTR_KPARAM_INFO
	.align		4
.L_117:
        /*0038*/ 	.byte	0x04, 0x17
        /*003a*/ 	.short	(.L_119 - .L_118)
.L_118:
        /*003c*/ 	.word	0x00000000
        /*0040*/ 	.short	0x0000
        /*0042*/ 	.short	0x0000
        /*0044*/ 	.byte	0x00, 0xf5, 0x21, 0x00


	//----- nvinfo : EIATTR_SPARSE_MMA_MASK
	.align		4
.L_119:
        /*0048*/ 	.byte	0x03, 0x50
        /*004a*/ 	.short	0x0000


	//----- nvinfo : EIATTR_MAXREG_COUNT
	.align		4
        /*004c*/ 	.byte	0x03, 0x1b
        /*004e*/ 	.short	0x00ff


	//----- nvinfo : EIATTR_MERCURY_ISA_VERSION
	.align		4
        /*0050*/ 	.byte	0x03, 0x5f
        /*0052*/ 	.short	0x0101


	//----- nvinfo : EIATTR_VRC_CTA_INIT_COUNT
	.align		4
        /*0054*/ 	.byte	0x02, 0x4a
	.zero		1
	.zero		1


	//----- nvinfo : EIATTR_EXIT_INSTR_OFFSETS
	.align		4
        /*0058*/ 	.byte	0x04, 0x1c
        /*005a*/ 	.short	(.L_121 - .L_120)


	//   ....[0]....
.L_120:
        /*005c*/ 	.word	0x00000060


	//   ....[1]....
        /*0060*/ 	.word	0x00000330


	//----- nvinfo : EIATTR_CBANK_PARAM_SIZE
	.align		4
.L_121:
        /*0064*/ 	.byte	0x03, 0x19
        /*0066*/ 	.short	0x0020


	//----- nvinfo : EIATTR_PARAM_CBANK
	.align		4
        /*0068*/ 	.byte	0x04, 0x0a
        /*006a*/ 	.short	(.L_123 - .L_122)
	.align		4
.L_122:
        /*006c*/ 	.word	index@(.nv.constant0._Z16compute_d_hiddenPdS_S_S_)
        /*0070*/ 	.short	0x0380
        /*0072*/ 	.short	0x0020


	//----- nvinfo : EIATTR_SW_WAR
	.align		4
.L_123:
        /*0074*/ 	.byte	0x04, 0x36
        /*0076*/ 	.short	(.L_125 - .L_124)
.L_124:
        /*0078*/ 	.word	0x00000008
.L_125:


//--------------------- .nv.info._Z16compute_d_outputPdS_S_ --------------------------
	.section	.nv.info._Z16compute_d_outputPdS_S_,"",@"SHT_CUDA_INFO"
	.sectionflags	@""
	.align	4


	//----- nvinfo : EIATTR_CUDA_API_VERSION
	.align		4
        /*0000*/ 	.byte	0x04, 0x37
        /*0002*/ 	.short	(.L_127 - .L_126)
.L_126:
        /*0004*/ 	.word	0x00000082


	//----- nvinfo : EIATTR_KPARAM_INFO
	.align		4
.L_127:
        /*0008*/ 	.byte	0x04, 0x17
        /*000a*/ 	.short	(.L_129 - .L_128)
.L_128:
        /*000c*/ 	.word	0x00000000
        /*0010*/ 	.short	0x0002
        /*0012*/ 	.short	0x0010
        /*0014*/ 	.byte	0x00, 0xf5, 0x21, 0x00


	//----- nvinfo : EIATTR_KPARAM_INFO
	.align		4
.L_129:
        /*0018*/ 	.byte	0x04, 0x17
        /*001a*/ 	.short	(.L_131 - .L_130)
.L_130:
        /*001c*/ 	.word	0x00000000
        /*0020*/ 	.short	0x0001
        /*0022*/ 	.short	0x0008
        /*0024*/ 	.byte	0x00, 0xf5, 0x21, 0x00


	//----- nvinfo : EIATTR_KPARAM_INFO
	.align		4
.L_131:
        /*0028*/ 	.byte	0x04, 0x17
        /*002a*/ 	.short	(.L_133 - .L_132)
.L_132:
        /*002c*/ 	.word	0x00000000
        /*0030*/ 	.short	0x0000
        /*0032*/ 	.short	0x0000
        /*0034*/ 	.byte	0x00, 0xf5, 0x21, 0x00


	//----- nvinfo : EIATTR_SPARSE_MMA_MASK
	.align		4
.L_133:
        /*0038*/ 	.byte	0x03, 0x50
        /*003a*/ 	.short	0x0000


	//----- nvinfo : EIATTR_MAXREG_COUNT
	.align		4
        /*003c*/ 	.byte	0x03, 0x1b
        /*003e*/ 	.short	0x00ff


	//----- nvinfo : EIATTR_MERCURY_ISA_VERSION
	.align		4
        /*0040*/ 	.byte	0x03, 0x5f
        /*0042*/ 	.short	0x0101


	//----- nvinfo : EIATTR_VRC_CTA_INIT_COUNT
	.align		4
        /*0044*/ 	.byte	0x02, 0x4a
	.zero		1
	.zero		1


	//----- nvinfo : EIATTR_EXIT_INSTR_OFFSETS
	.align		4
        /*0048*/ 	.byte	0x04, 0x1c
        /*004a*/ 	.short	(.L_135 - .L_134)


	//   ....[0]....
.L_134:
        /*004c*/ 	.word	0x00000060


	//   ....[1]....
        /*0050*/ 	.word	0x00000120


	//----- nvinfo : EIATTR_CBANK_PARAM_SIZE
	.align		4
.L_135:
        /*0054*/ 	.byte	0x03, 0x19
        /*0056*/ 	.short	0x0018


	//----- nvinfo : EIATTR_PARAM_CBANK
	.align		4
        /*0058*/ 	.byte	0x04, 0x0a
        /*005a*/ 	.short	(.L_137 - .L_136)
	.align		4
.L_136:
        /*005c*/ 	.word	index@(.nv.constant0._Z16compute_d_outputPdS_S_)
        /*0060*/ 	.short	0x0380
        /*0062*/ 	.short	0x0018


	//----- nvinfo : EIATTR_SW_WAR
	.align		4
.L_137:
        /*0064*/ 	.byte	0x04, 0x36
        /*0066*/ 	.short	(.L_139 - .L_138)
.L_138:
        /*0068*/ 	.word	0x00000008
.L_139:


//--------------------- .nv.info._Z14compute_outputPdS_S_S_ --------------------------
	.section	.nv.info._Z14compute_outputPdS_S_S_,"",@"SHT_CUDA_INFO"
	.sectionflags	@""
	.align	4


	//----- nvinfo : EIATTR_CUDA_API_VERSION
	.align		4
        /*0000*/ 	.byte	0x04, 0x37
        /*0002*/ 	.short	(.L_141 - .L_140)
.L_140:
        /*0004*/ 	.word	0x00000082


	//----- nvinfo : EIATTR_KPARAM_INFO
	.align		4
.L_141:
        /*0008*/ 	.byte	0x04, 0x17
        /*000a*/ 	.short	(.L_143 - .L_142)
.L_142:
        /*000c*/ 	.word	0x00000000
        /*0010*/ 	.short	0x0003
        /*0012*/ 	.short	0x0018
        /*0014*/ 	.byte	0x00, 0xf5, 0x21, 0x00


	//----- nvinfo : EIATTR_KPARAM_INFO
	.align		4
.L_143:
        /*0018*/ 	.byte	0x04, 0x17
        /*001a*/ 	.short	(.L_145 - .L_144)
.L_144:
        /*001c*/ 	.word	0x00000000
        /*0020*/ 	.short	0x0002
        /*0022*/ 	.short	0x0010
        /*0024*/ 	.byte	0x00, 0xf5, 0x21, 0x00


	//----- nvinfo : EIATTR_KPARAM_INFO
	.align		4
.L_145:
        /*0028*/ 	.byte	0x04, 0x17
        /*002a*/ 	.short	(.L_147 - .L_146)
.L_146:
        /*002c*/ 	.word	0x00000000
        /*0030*/ 	.short	0x0001
        /*0032*/ 	.short	0x0008
        /*0034*/ 	.byte	0x00, 0xf5, 0x21, 0x00


	//----- nvinfo : EIATTR_KPARAM_INFO
	.align		4
.L_147:
        /*0038*/ 	.byte	0x04, 0x17
        /*003a*/ 	.short	(.L_149 - .L_148)
.L_148:
        /*003c*/ 	.word	0x00000000
        /*0040*/ 	.short	0x0000
        /*0042*/ 	.short	0x0000
        /*0044*/ 	.byte	0x00, 0xf5, 0x21, 0x00


	//----- nvinfo : EIATTR_SPARSE_MMA_MASK
	.align		4
.L_149:
        /*0048*/ 	.byte	0x03, 0x50
        /*004a*/ 	.short	0x0000


	//----- nvinfo : EIATTR_MAXREG_COUNT
	.align		4
        /*004c*/ 	.byte	0x03, 0x1b
        /*004e*/ 	.short	0x00ff


	//----- nvinfo : EIATTR_NUM_BARRIERS
	.align		4
        /*0050*/ 	.byte	0x02, 0x4c
        /*0052*/ 	.byte	0x01
	.zero		1


	//----- nvinfo : EIATTR_MERCURY_ISA_VERSION
	.align		4
        /*0054*/ 	.byte	0x03, 0x5f
        /*0056*/ 	.short	0x0101


	//----- nvinfo : EIATTR_VRC_CTA_INIT_COUNT
	.align		4
        /*0058*/ 	.byte	0x02, 0x4a
	.zero		1
	.zero		1


	//----- nvinfo : EIATTR_EXIT_INSTR_OFFSETS
	.align		4
        /*005c*/ 	.byte	0x04, 0x1c
        /*005e*/ 	.short	(.L_151 - .L_150)


	//   ....[0]....
.L_150:
        /*0060*/ 	.word	0x00000550


	//   ....[1]....
        /*0064*/ 	.word	0x00002230


	//   ....[2]....
        /*0068*/ 	.word	0x000030a0


	//----- nvinfo : EIATTR_CRS_STACK_SIZE
	.align		4
.L_151:
        /*006c*/ 	.byte	0x04, 0x1e
        /*006e*/ 	.short	(.L_153 - .L_152)
.L_152:
        /*0070*/ 	.word	0x00000000


	//----- nvinfo : EIATTR_CBANK_PARAM_SIZE
	.align		4
.L_153:
        /*0074*/ 	.byte	0x03, 0x19
        /*0076*/ 	.short	0x0020


	//----- nvinfo : EIATTR_PARAM_CBANK
	.align		4
        /*0078*/ 	.byte	0x04, 0x0a
        /*007a*/ 	.short	(.L_155 - .L_154)
	.align		4
.L_154:
        /*007c*/ 	.word	index@(.nv.constant0._Z14compute_outputPdS_S_S_)
        /*0080*/ 	.short	0x0380
        /*0082*/ 	.short	0x0020


	//----- nvinfo : EIATTR_SW_WAR
	.align		4
.L_155:
        /*0084*/ 	.byte	0x04, 0x36
        /*0086*/ 	.short	(.L_157 - .L_156)
.L_156:
        /*0088*/ 	.word	0x00000008
.L_157:


//--------------------- .nv.info._Z14compute_hiddenPdS_S_S_ --------------------------
	.section	.nv.info._Z14compute_hiddenPdS_S_S_,"",@"SHT_CUDA_INFO"
	.sectionflags	@""
	.align	4


	//----- nvinfo : EIATTR_CUDA_API_VERSION
	.align		4
        /*0000*/ 	.byte	0x04, 0x37
        /*0002*/ 	.short	(.L_159 - .L_158)
.L_158:
        /*0004*/ 	.word	0x00000082


	//----- nvinfo : EIATTR_KPARAM_INFO
	.align		4
.L_159:
        /*0008*/ 	.byte	0x04, 0x17
        /*000a*/ 	.short	(.L_161 - .L_160)
.L_160:
        /*000c*/ 	.word	0x00000000
        /*0010*/ 	.short	0x0003
        /*0012*/ 	.short	0x0018
        /*0014*/ 	.byte	0x00, 0xf5, 0x21, 0x00


	//----- nvinfo : EIATTR_KPARAM_INFO
	.align		4
.L_161:
        /*0018*/ 	.byte	0x04, 0x17
        /*001a*/ 	.short	(.L_163 - .L_162)
.L_162:
        /*001c*/ 	.word	0x00000000
        /*0020*/ 	.short	0x0002
        /*0022*/ 	.short	0x0010
        /*0024*/ 	.byte	0x00, 0xf5, 0x21, 0x00


	//----- nvinfo : EIATTR_KPARAM_INFO
	.align		4
.L_163:
        /*0028*/ 	.byte	0x04, 0x17
        /*002a*/ 	.short	(.L_165 - .L_164)
.L_164:
        /*002c*/ 	.word	0x00000000
        /*0030*/ 	.short	0x0001
        /*0032*/ 	.short	0x0008
        /*0034*/ 	.byte	0x00, 0xf5, 0x21, 0x00


	//----- nvinfo : EIATTR_KPARAM_INFO
	.align		4
.L_165:
        /*0038*/ 	.byte	0x04, 0x17
        /*003a*/ 	.short	(.L_167 - .L_166)
.L_166:
        /*003c*/ 	.word	0x00000000
        /*0040*/ 	.short	0x0000
        /*0042*/ 	.short	0x0000
        /*0044*/ 	.byte	0x00, 0xf5, 0x21, 0x00


	//----- nvinfo : EIATTR_SPARSE_MMA_MASK
	.align		4
.L_167:
        /*0048*/ 	.byte	0x03, 0x50
        /*004a*/ 	.short	0x0000


	//----- nvinfo : EIATTR_MAXREG_COUNT
	.align		4
        /*004c*/ 	.byte	0x03, 0x1b
        /*004e*/ 	.short	0x00ff


	//----- nvinfo : EIATTR_MERCURY_ISA_VERSION
	.align		4
        /*0050*/ 	.byte	0x03, 0x5f
        /*0052*/ 	.short	0x0101


	//----- nvinfo : EIATTR_VRC_CTA_INIT_COUNT
	.align		4
        /*0054*/ 	.byte	0x02, 0x4a
	.zero		1
	.zero		1


	//----- nvinfo : EIATTR_EXIT_INSTR_OFFSETS
	.align		4
        /*0058*/ 	.byte	0x04, 0x1c
        /*005a*/ 	.short	(.L_169 - .L_168)


	//   ....[0]....
.L_168:
        /*005c*/ 	.word	0x00000060


	//   ....[1]....
        /*0060*/ 	.word	0x000005a0


	//----- nvinfo : EIATTR_CBANK_PARAM_SIZE
	.align		4
.L_169:
        /*0064*/ 	.byte	0x03, 0x19
        /*0066*/ 	.short	0x0020


	//----- nvinfo : EIATTR_PARAM_CBANK
	.align		4
        /*0068*/ 	.byte	0x04, 0x0a
        /*006a*/ 	.short	(.L_171 - .L_170)
	.align		4
.L_170:
        /*006c*/ 	.word	index@(.nv.constant0._Z14compute_hiddenPdS_S_S_)
        /*0070*/ 	.short	0x0380
        /*0072*/ 	.short	0x0020


	//----- nvinfo : EIATTR_SW_WAR
	.align		4
.L_171:
        /*0074*/ 	.byte	0x04, 0x36
        /*0076*/ 	.short	(.L_173 - .L_172)
.L_172:
        /*0078*/ 	.word	0x00000008
.L_173:


//--------------------- .nv.callgraph             --------------------------
	.section	.nv.callgraph,"",@"SHT_CUDA_CALLGRAPH"
	.align	4
	.sectionentsize	8
	.align		4
        /*0000*/ 	.word	0x00000000
	.align		4
        /*0004*/ 	.word	0xffffffff
	.align		4
        /*0008*/ 	.word	0x00000000
	.align		4
        /*000c*/ 	.word	0xfffffffe
	.align		4
        /*0010*/ 	.word	0x00000000
	.align		4
        /*0014*/ 	.word	0xfffffffd
	.align		4
        /*0018*/ 	.word	0x00000000
	.align		4
        /*001c*/ 	.word	0xfffffffc


//--------------------- .text._Z9update_b2PdS_d   --------------------------
	.section	.text._Z9update_b2PdS_d,"ax",@progbits
	.align	128
        .global         _Z9update_b2PdS_d
        .type           _Z9update_b2PdS_d,@function
        .size           _Z9update_b2PdS_d,(.L_x_39 - _Z9update_b2PdS_d)
        .other          _Z9update_b2PdS_d,@"STO_CUDA_ENTRY STV_DEFAULT"
_Z9update_b2PdS_d:
.text._Z9update_b2PdS_d:
[----:B------:R-:W-:Y:S01]  /*0000*/  LDC R1, c[0x0][0x37c] ;  /* 0x0000df00ff017b82 */ /* 0x000fe20000000800 */
[----:B------:R-:W0:Y:S07]  /*0010*/  S2R R0, SR_TID.X ;  /* 0x0000000000007919 */ /* 0x000e2e0000002100 */
[----:B------:R-:W0:Y:S08]  /*0020*/  S2UR UR4, SR_CTAID.X ;  /* 0x00000000000479c3 */ /* 0x000e300000002500 */
[----:B------:R-:W0:Y:S02]  /*0030*/  LDC R7, c[0x0][0x360] ;  /* 0x0000d800ff077b82 */ /* 0x000e240000000800 */
[----:B0-----:R-:W-:-:S05]  /*0040*/  IMAD R7, R7, UR4, R0 ;  /* 0x0000000407077c24 */ /* 0x001fca000f8e0200 */
[----:B------:R-:W-:-:S13]  /*0050*/  ISETP.GT.AND P0, PT, R7, 0x9, PT ;  /* 0x000000090700780c */ /* 0x000fda0003f04270 */
[----:B------:R-:W-:Y:S05]  /*0060*/  @P0 EXIT ;  /* 0x000000000000094d */ /* 0x000fea0003800000 */
[----:B------:R-:W0:Y:S01]  /*0070*/  LDC.64 R2, c[0x0][0x388] ;  /* 0x0000e200ff027b82 */ /* 0x000e220000000a00 */
[----:B------:R-:W1:Y:S01]  /*0080*/  LDCU.64 UR4, c[0x0][0x358] ;  /* 0x00006b00ff0477ac */ /* 0x000e620008000a00 */
[----:B------:R-:W2:Y:S06]  /*0090*/  LDCU.64 UR6, c[0x0][0x390] ;  /* 0x00007200ff0677ac */ /* 0x000eac0008000a00 */
[----:B------:R-:W3:Y:S01]  /*00a0*/  LDC.64 R4, c[0x0][0x380] ;  /* 0x0000e000ff047b82 */ /* 0x000ee20000000a00 */
[----:B0-----:R-:W-:-:S06]  /*00b0*/  IMAD.WIDE R2, R7, 0x8, R2 ;  /* 0x0000000807027825 */ /* 0x001fcc00078e0202 */
[----:B-1----:R-:W2:Y:S01]  /*00c0*/  LDG.E.64 R2, desc[UR4][R2.64] ;  /* 0x0000000402027981 */ /* 0x002ea2000c1e1b00 */
[----:B---3--:R-:W-:-:S05]  /*00d0*/  IMAD.WIDE R4, R7, 0x8, R4 ;  /* 0x0000000807047825 */ /* 0x008fca00078e0204 */
[----:B------:R-:W2:Y:S02]  /*00e0*/  LDG.E.64 R6, desc[UR4][R4.64] ;  /* 0x0000000404067981 */ /* 0x000ea4000c1e1b00 */
[----:B--2---:R-:W-:-:S07]  /*00f0*/  DFMA R6, -R2, UR6, R6 ;  /* 0x0000000602067c2b */ /* 0x004fce0008000106 */
[----:B------:R-:W-:Y:S01]  /*0100*/  STG.E.64 desc[UR4][R4.64], R6 ;  /* 0x0000000604007986 */ /* 0x000fe2000c101b04 */
[----:B------:R-:W-:Y:S05]  /*0110*/  EXIT ;  /* 0x000000000000794d */ /* 0x000fea0003800000 */
.L_x_0:
[----:B------:R-:W-:-:S00]  /*0120*/  BRA `(.L_x_0) ;  /* 0xfffffffc00fc7947 */ /* 0x000fc0000383ffff */
[----:B------:R-:W-:-:S00]  /*0130*/  NOP ;  /* 0x0000000000007918 */ /* 0x000fc00000000000 */
        /* <DEDUP_REMOVED lines=12> */
.L_x_39:


//--------------------- .text._Z9update_b1PdS_d   --------------------------
	.section	.text._Z9update_b1PdS_d,"ax",@progbits
	.align	128
        .global         _Z9update_b1PdS_d
        .type           _Z9update_b1PdS_d,@function
        .size           _Z9update_b1PdS_d,(.L_x_40 - _Z9update_b1PdS_d)
        .other          _Z9update_b1PdS_d,@"STO_CUDA_ENTRY STV_DEFAULT"
_Z9update_b1PdS_d:
.text._Z9update_b1PdS_d:
        /* <DEDUP_REMOVED lines=18> */
.L_x_1:
        /* <DEDUP_REMOVED lines=14> */
.L_x_40:


//--------------------- .text._Z9update_W1PdS_S_d --------------------------
	.section	.text._Z9update_W1PdS_S_d,"ax",@progbits
	.align	128
        .global         _Z9update_W1PdS_S_d
        .type           _Z9update_W1PdS_S_d,@function
        .size           _Z9update_W1PdS_S_d,(.L_x_41 - _Z9update_W1PdS_S_d)
        .other          _Z9update_W1PdS_S_d,@"STO_CUDA_ENTRY STV_DEFAULT"
_Z9update_W1PdS_S_d:
.text._Z9update_W1PdS_S_d:
        /* <DEDUP_REMOVED lines=8> */
[----:B------:R-:W-:Y:S01]  /*0080*/  IMAD.HI R0, R5, 0x5397829d, RZ ;  /* 0x5397829d05007827 */ /* 0x000fe200078e02ff */
[----:B------:R-:W1:Y:S04]  /*0090*/  LDCU.64 UR4, c[0x0][0x358] ;  /* 0x00006b00ff0477ac */ /* 0x000e680008000a00 */
[----:B------:R-:W-:Y:S02]  /*00a0*/  SHF.R.U32.HI R11, RZ, 0x1f, R0 ;  /* 0x0000001fff0b7819 */ /* 0x000fe40000011600 */
[----:B------:R-:W2:Y:S02]  /*00b0*/  LDC.64 R6, c[0x0][0x390] ;  /* 0x0000e400ff067b82 */ /* 0x000ea40000000a00 */
[----:B------:R-:W-:-:S06]  /*00c0*/  LEA.HI.SX32 R11, R0, R11, 0x18 ;  /* 0x0000000b000b7211 */ /* 0x000fcc00078fc2ff */
[----:B------:R-:W3:Y:S01]  /*00d0*/  LDC.64 R8, c[0x0][0x380] ;  /* 0x0000e000ff087b82 */ /* 0x000ee20000000a00 */
[----:B0-----:R-:W-:-:S04]  /*00e0*/  IMAD.WIDE R2, R11, 0x8, R2 ;  /* 0x000000080b027825 */ /* 0x001fc800078e0202 */
[----:B------:R-:W-:Y:S02]  /*00f0*/  IMAD R11, R11, -0x310, R5 ;  /* 0xfffffcf00b0b7824 */ /* 0x000fe400078e0205 */
[----:B-1----:R-:W4:Y:S02]  /*0100*/  LDG.E.64 R2, desc[UR4][R2.64] ;  /* 0x0000000402027981 */ /* 0x002f24000c1e1b00 */
[----:B--2---:R-:W-:-:S06]  /*0110*/  IMAD.WIDE R6, R11, 0x8, R6 ;  /* 0x000000080b067825 */ /* 0x004fcc00078e0206 */
[----:B------:R-:W2:Y:S01]  /*0120*/  LDG.E.64 R6, desc[UR4][R6.64] ;  /* 0x0000000406067981 */ /* 0x000ea2000c1e1b00 */
[----:B---3--:R-:W-:Y:S02]  /*0130*/  IMAD.WIDE R8, R5, 0x8, R8 ;  /* 0x0000000805087825 */ /* 0x008fe400078e0208 */
[----:B------:R-:W4:Y:S03]  /*0140*/  LDC.64 R4, c[0x0][0x398] ;  /* 0x0000e600ff047b82 */ /* 0x000f260000000a00 */
[----:B------:R-:W2:Y:S01]  /*0150*/  LDG.E.64 R10, desc[UR4][R8.64] ;  /* 0x00000004080a7981 */ /* 0x000ea2000c1e1b00 */
[----:B----4-:R-:W-:-:S08]  /*0160*/  DMUL R4, R2, R4 ;  /* 0x0000000402047228 */ /* 0x010fd00000000000 */
[----:B--2---:R-:W-:-:S07]  /*0170*/  DFMA R4, -R4, R6, R10 ;  /* 0x000000060404722b */ /* 0x004fce000000010a */
[----:B------:R-:W-:Y:S01]  /*0180*/  STG.E.64 desc[UR4][R8.64], R4 ;  /* 0x0000000408007986 */ /* 0x000fe2000c101b04 */
[----:B------:R-:W-:Y:S05]  /*0190*/  EXIT ;  /* 0x000000000000794d */ /* 0x000fea0003800000 */
.L_x_2:
        /* <DEDUP_REMOVED lines=14> */
.L_x_41:


//--------------------- .text._Z9update_W2PdS_S_d --------------------------
	.section	.text._Z9update_W2PdS_S_d,"ax",@progbits
	.align	128
        .global         _Z9update_W2PdS_S_d
        .type           _Z9update_W2PdS_S_d,@function
        .size           _Z9update_W2PdS_S_d,(.L_x_42 - _Z9update_W2PdS_S_d)
        .other          _Z9update_W2PdS_S_d,@"STO_CUDA_ENTRY STV_DEFAULT"
_Z9update_W2PdS_S_d:
.text._Z9update_W2PdS_S_d:
[----:B------:R-:W-:Y:S01]  /*0000*/  LDC R1, c[0x0][0x37c] ;  /* 0x0000df00ff017b82 */ /* 0x000fe20000000800 */
[----:B------:R-:W0:Y:S01]  /*0010*/  S2R R0, SR_TID.X ;  /* 0x0000000000007919 */ /* 0x000e220000002100 */
[----:B------:R-:W1:Y:S01]  /*0020*/  S2R R5, SR_CTAID.X ;  /* 0x0000000000057919 */ /* 0x000e620000002500 */
[----:B0-----:R-:W-:-:S04]  /*0030*/  ISETP.GT.U32.AND P0, PT, R0, 0x7f, PT ;  /* 0x0000007f0000780c */ /* 0x001fc80003f04070 */
[----:B-1----:R-:W-:-:S13]  /*0040*/  ISETP.GT.U32.OR P0, PT, R5, 0x9, P0 ;  /* 0x000000090500780c */ /* 0x002fda0000704470 */
[----:B------:R-:W-:Y:S05]  /*0050*/  @P0 EXIT ;  /* 0x000000000000094d */ /* 0x000fea0003800000 */
[----:B------:R-:W0:Y:S01]  /*0060*/  LDC.64 R2, c[0x0][0x388] ;  /* 0x0000e200ff027b82 */ /* 0x000e220000000a00 */
[----:B------:R-:W1:Y:S07]  /*0070*/  LDCU.64 UR4, c[0x0][0x358] ;  /* 0x00006b00ff0477ac */ /* 0x000e6e0008000a00 */
[----:B------:R-:W2:Y:S08]  /*0080*/  LDC.64 R6, c[0x0][0x390] ;  /* 0x0000e400ff067b82 */ /* 0x000eb00000000a00 */
[----:B------:R-:W3:Y:S01]  /*0090*/  LDC.64 R8, c[0x0][0x380] ;  /* 0x0000e000ff087b82 */ /* 0x000ee20000000a00 */
[C---:B0-----:R-:W-:Y:S01]  /*00a0*/  IMAD.WIDE.U32 R2, R5.reuse, 0x8, R2 ;  /* 0x0000000805027825 */ /* 0x041fe200078e0002 */
[----:B------:R-:W-:-:S05]  /*00b0*/  LEA R5, R5, R0, 0x7 ;  /* 0x0000000005057211 */ /* 0x000fca00078e38ff */
[----:B-1----:R-:W4:Y:S01]  /*00c0*/  LDG.E.64 R2, desc[UR4][R2.64] ;  /* 0x0000000402027981 */ /* 0x002f22000c1e1b00 */
[----:B--2---:R-:W-:-:S06]  /*00d0*/  IMAD.WIDE.U32 R6, R0, 0x8, R6 ;  /* 0x0000000800067825 */ /* 0x004fcc00078e0006 */
[----:B------:R-:W2:Y:S01]  /*00e0*/  LDG.E.64 R6, desc[UR4][R6.64] ;  /* 0x0000000406067981 */ /* 0x000ea2000c1e1b00 */
[----:B---3--:R-:W-:Y:S02]  /*00f0*/  IMAD.WIDE.U32 R8, R5, 0x8, R8 ;  /* 0x0000000805087825 */ /* 0x008fe400078e0008 */
[----:B------:R-:W4:Y:S03]  /*0100*/  LDC.64 R4, c[0x0][0x398] ;  /* 0x0000e600ff047b82 */ /* 0x000f260000000a00 */
[----:B------:R-:W2:Y:S01]  /*0110*/  LDG.E.64 R10, desc[UR4][R8.64] ;  /* 0x00000004080a7981 */ /* 0x000ea2000c1e1b00 */
[----:B----4-:R-:W-:-:S08]  /*0120*/  DMUL R4, R2, R4 ;  /* 0x0000000402047228 */ /* 0x010fd00000000000 */
[----:B--2---:R-:W-:-:S07]  /*0130*/  DFMA R4, -R4, R6, R10 ;  /* 0x000000060404722b */ /* 0x004fce000000010a */
[----:B------:R-:W-:Y:S01]  /*0140*/  STG.E.64 desc[UR4][R8.64], R4 ;  /* 0x0000000408007986 */ /* 0x000fe2000c101b04 */
[----:B------:R-:W-:Y:S05]  /*0150*/  EXIT ;  /* 0x000000000000794d */ /* 0x000fea0003800000 */
.L_x_3:
        /* <DEDUP_REMOVED lines=10> */
.L_x_42:


//--------------------- .text._Z16compute_d_hiddenPdS_S_S_ --------------------------
	.section	.text._Z16compute_d_hiddenPdS_S_S_,"ax",@progbits
	.align	128
        .global         _Z16compute_d_hiddenPdS_S_S_
        .type           _Z16compute_d_hiddenPdS_S_S_,@function
        .size           _Z16compute_d_hiddenPdS_S_S_,(.L_x_43 - _Z16compute_d_hiddenPdS_S_S_)
        .other          _Z16compute_d_hiddenPdS_S_S_,@"STO_CUDA_ENTRY STV_DEFAULT"
_Z16compute_d_hiddenPdS_S_S_:
.text._Z16compute_d_hiddenPdS_S_S_:
        /* <DEDUP_REMOVED lines=8> */
[----:B------:R-:W1:Y:S07]  /*0080*/  LDCU.64 UR4, c[0x0][0x358] ;  /* 0x00006b00ff0477ac */ /* 0x000e6e0008000a00 */
[----:B------:R-:W2:Y:S01]  /*0090*/  LDC.64 R16, c[0x0][0x388] ;  /* 0x0000e200ff107b82 */ /* 0x000ea20000000a00 */
[----:B0-----:R-:W-:-:S05]  /*00a0*/  IMAD.WIDE R2, R0, 0x8, R2 ;  /* 0x0000000800027825 */ /* 0x001fca00078e0202 */
[----:B-1----:R-:W3:Y:S04]  /*00b0*/  LDG.E.64 R12, desc[UR4][R2.64] ;  /* 0x00000004020c7981 */ /* 0x002ee8000c1e1b00 */
[----:B--2---:R-:W3:Y:S04]  /*00c0*/  LDG.E.64 R14, desc[UR4][R16.64] ;  /* 0x00000004100e7981 */ /* 0x004ee8000c1e1b00 */
[----:B------:R-:W2:Y:S04]  /*00d0*/  LDG.E.64 R24, desc[UR4][R16.64+0x8] ;  /* 0x0000080410187981 */ /* 0x000ea8000c1e1b00 */
[----:B------:R-:W2:Y:S04]  /*00e0*/  LDG.E.64 R18, desc[UR4][R2.64+0x400] ;  /* 0x0004000402127981 */ /* 0x000ea8000c1e1b00 */
[----:B------:R-:W4:Y:S04]  /*00f0*/  LDG.E.64 R10, desc[UR4][R16.64+0x10] ;  /* 0x00001004100a7981 */ /* 0x000f28000c1e1b00 */
[----:B------:R-:W4:Y:S04]  /*0100*/  LDG.E.64 R8, desc[UR4][R2.64+0x800] ;  /* 0x0008000402087981 */ /* 0x000f28000c1e1b00 */
[----:B------:R-:W5:Y:S04]  /*0110*/  LDG.E.64 R4, desc[UR4][R16.64+0x18] ;  /* 0x0000180410047981 */ /* 0x000f68000c1e1b00 */
[----:B------:R-:W5:Y:S04]  /*0120*/  LDG.E.64 R6, desc[UR4][R2.64+0xc00] ;  /* 0x000c000402067981 */ /* 0x000f68000c1e1b00 */
[----:B------:R-:W5:Y:S04]  /*0130*/  LDG.E.64 R20, desc[UR4][R16.64+0x20] ;  /* 0x0000200410147981 */ /* 0x000f68000c1e1b00 */
[----:B------:R-:W5:Y:S04]  /*0140*/  LDG.E.64 R22, desc[UR4][R2.64+0x1000] ;  /* 0x0010000402167981 */ /* 0x000f68000c1e1b00 */
[----:B------:R-:W5:Y:S04]  /*0150*/  LDG.E.64 R26, desc[UR4][R16.64+0x48] ;  /* 0x00004804101a7981 */ /* 0x000f68000c1e1b00 */
[----:B------:R-:W5:Y:S01]  /*0160*/  LDG.E.64 R28, desc[UR4][R2.64+0x2400] ;  /* 0x00240004021c7981 */ /* 0x000f62000c1e1b00 */
[----:B---3--:R-:W-:-:S03]  /*0170*/  DFMA R12, R12, R14, RZ ;  /* 0x0000000e0c0c722b */ /* 0x008fc600000000ff */
[----:B------:R-:W3:Y:S05]  /*0180*/  LDG.E.64 R14, desc[UR4][R16.64+0x28] ;  /* 0x00002804100e7981 */ /* 0x000eea000c1e1b00 */
[----:B--2---:R-:W-:Y:S01]  /*0190*/  DFMA R24, R18, R24, R12 ;  /* 0x000000181218722b */ /* 0x004fe2000000000c */
[----:B------:R-:W0:Y:S01]  /*01a0*/  LDC.64 R18, c[0x0][0x390] ;  /* 0x0000e400ff127b82 */ /* 0x000e220000000a00 */
[----:B------:R-:W3:Y:S06]  /*01b0*/  LDG.E.64 R12, desc[UR4][R2.64+0x1400] ;  /* 0x00140004020c7981 */ /* 0x000eec000c1e1b00 */
[----:B----4-:R-:W-:Y:S01]  /*01c0*/  DFMA R24, R8, R10, R24 ;  /* 0x0000000a0818722b */ /* 0x010fe20000000018 */
[----:B------:R-:W2:Y:S04]  /*01d0*/  LDG.E.64 R10, desc[UR4][R16.64+0x30] ;  /* 0x00003004100a7981 */ /* 0x000ea8000c1e1b00 */
[----:B------:R-:W2:Y:S03]  /*01e0*/  LDG.E.64 R8, desc[UR4][R2.64+0x1800] ;  /* 0x0018000402087981 */ /* 0x000ea6000c1e1b00 */
[----:B-----5:R-:W-:Y:S01]  /*01f0*/  DFMA R24, R6, R4, R24 ;  /* 0x000000040618722b */ /* 0x020fe20000000018 */
[----:B------:R-:W4:Y:S04]  /*0200*/  LDG.E.64 R6, desc[UR4][R16.64+0x38] ;  /* 0x0000380410067981 */ /* 0x000f28000c1e1b00 */
[----:B------:R-:W4:Y:S03]  /*0210*/  LDG.E.64 R4, desc[UR4][R2.64+0x1c00] ;  /* 0x001c000402047981 */ /* 0x000f26000c1e1b00 */
[----:B------:R-:W-:Y:S01]  /*0220*/  DFMA R22, R22, R20, R24 ;  /* 0x000000141616722b */ /* 0x000fe20000000018 */
[----:B0-----:R-:W-:Y:S01]  /*0230*/  IMAD.WIDE R18, R0, 0x8, R18 ;  /* 0x0000000800127825 */ /* 0x001fe200078e0212 */
[----:B------:R-:W5:Y:S04]  /*0240*/  LDG.E.64 R20, desc[UR4][R16.64+0x40] ;  /* 0x0000400410147981 */ /* 0x000f68000c1e1b00 */
[----:B------:R-:W5:Y:S04]  /*0250*/  LDG.E.64 R24, desc[UR4][R2.64+0x2000] ;  /* 0x0020000402187981 */ /* 0x000f68000c1e1b00 */
[----:B------:R-:W5:Y:S01]  /*0260*/  LDG.E.64 R18, desc[UR4][R18.64] ;  /* 0x0000000412127981 */ /* 0x000f62000c1e1b00 */
[----:B---3--:R-:W-:-:S08]  /*0270*/  DFMA R12, R12, R14, R22 ;  /* 0x0000000e0c0c722b */ /* 0x008fd00000000016 */
[----:B--2---:R-:W-:-:S08]  /*0280*/  DFMA R8, R8, R10, R12 ;  /* 0x0000000a0808722b */ /* 0x004fd0000000000c */
[----:B----4-:R-:W-:Y:S02]  /*0290*/  DFMA R4, R4, R6, R8 ;  /* 0x000000060404722b */ /* 0x010fe40000000008 */
[----:B------:R-:W0:Y:S06]  /*02a0*/  LDC.64 R8, c[0x0][0x398] ;  /* 0x0000e600ff087b82 */ /* 0x000e2c0000000a00 */
[----:B-----5:R-:W-:Y:S02]  /*02b0*/  DFMA R4, R24, R20, R4 ;  /* 0x000000141804722b */ /* 0x020fe40000000004 */
[----:B------:R-:W-:Y:S01]  /*02c0*/  DSETP.GT.AND P0, PT, R18, RZ, PT ;  /* 0x000000ff1200722a */ /* 0x000fe20003f04000 */
[----:B------:R-:W-:-:S05]  /*02d0*/  MOV R6, RZ ;  /* 0x000000ff00067202 */ /* 0x000fca0000000f00 */
[----:B------:R-:W-:Y:S01]  /*02e0*/  DFMA R4, R28, R26, R4 ;  /* 0x0000001a1c04722b */ /* 0x000fe20000000004 */
[----:B------:R-:W-:-:S07]  /*02f0*/  FSEL R7, RZ, 1.875, !P0 ;  /* 0x3ff00000ff077808 */ /* 0x000fce0004000000 */
[----:B------:R-:W-:Y:S01]  /*0300*/  DMUL R4, R4, R6 ;  /* 0x0000000604047228 */ /* 0x000fe20000000000 */
[----:B0-----:R-:W-:-:S06]  /*0310*/  IMAD.WIDE R2, R0, 0x8, R8 ;  /* 0x0000000800027825 */ /* 0x001fcc00078e0208 */
[----:B------:R-:W-:Y:S01]  /*0320*/  STG.E.64 desc[UR4][R2.64], R4 ;  /* 0x0000000402007986 */ /* 0x000fe2000c101b04 */
[----:B------:R-:W-:Y:S05]  /*0330*/  EXIT ;  /* 0x000000000000794d */ /* 0x000fea0003800000 */
.L_x_4:
        /* <DEDUP_REMOVED lines=12> */
.L_x_43:


//--------------------- .text._Z16compute_d_outputPdS_S_ --------------------------
	.section	.text._Z16compute_d_outputPdS_S_,"ax",@progbits
	.align	128
        .global         _Z16compute_d_outputPdS_S_
        .type           _Z16compute_d_outputPdS_S_,@function
        .size           _Z16compute_d_outputPdS_S_,(.L_x_44 - _Z16compute_d_outputPdS_S_)
        .other          _Z16compute_d_outputPdS_S_,@"STO_CUDA_ENTRY STV_DEFAULT"
_Z16compute_d_outputPdS_S_:
.text._Z16compute_d_outputPdS_S_:
        /* <DEDUP_REMOVED lines=9> */
[----:B------:R-:W2:Y:S08]  /*0090*/  LDC.64 R4, c[0x0][0x388] ;  /* 0x0000e200ff047b82 */ /* 0x000eb00000000a00 */
[----:B------:R-:W3:Y:S01]  /*00a0*/  LDC.64 R8, c[0x0][0x390] ;  /* 0x0000e400ff087b82 */ /* 0x000ee20000000a00 */
[----:B0-----:R-:W-:-:S06]  /*00b0*/  IMAD.WIDE R2, R11, 0x8, R2 ;  /* 0x000000080b027825 */ /* 0x001fcc00078e0202 */
[----:B-1----:R-:W4:Y:S01]  /*00c0*/  LDG.E.64 R2, desc[UR4][R2.64] ;  /* 0x0000000402027981 */ /* 0x002f22000c1e1b00 */
[----:B--2---:R-:W-:-:S06]  /*00d0*/  IMAD.WIDE R4, R11, 0x8, R4 ;  /* 0x000000080b047825 */ /* 0x004fcc00078e0204 */
[----:B------:R-:W4:Y:S01]  /*00e0*/  LDG.E.64 R4, desc[UR4][R4.64] ;  /* 0x0000000404047981 */ /* 0x000f22000c1e1b00 */
[----:B---3--:R-:W-:Y:S01]  /*00f0*/  IMAD.WIDE R8, R11, 0x8, R8 ;  /* 0x000000080b087825 */ /* 0x008fe200078e0208 */
[----:B----4-:R-:W-:-:S07]  /*0100*/  DADD R6, R2, -R4 ;  /* 0x0000000002067229 */ /* 0x010fce0000000804 */
[----:B------:R-:W-:Y:S01]  /*0110*/  STG.E.64 desc[UR4][R8.64], R6 ;  /* 0x0000000608007986 */ /* 0x000fe2000c101b04 */
[----:B------:R-:W-:Y:S05]  /*0120*/  EXIT ;  /* 0x000000000000794d */ /* 0x000fea0003800000 */
.L_x_5:
        /* <DEDUP_REMOVED lines=13> */
.L_x_44:


//--------------------- .text._Z14compute_outputPdS_S_S_ --------------------------
	.section	.text._Z14compute_outputPdS_S_S_,"ax",@progbits
	.align	128
        .global         _Z14compute_outputPdS_S_S_
        .type           _Z14compute_outputPdS_S_S_,@function
        .size           _Z14compute_outputPdS_S_S_,(.L_x_38 - _Z14compute_outputPdS_S_S_)
        .other          _Z14compute_outputPdS_S_S_,@"STO_CUDA_ENTRY STV_DEFAULT"
_Z14compute_outputPdS_S_S_:
.text._Z14compute_outputPdS_S_S_:
[----:B------:R-:W-:Y:S01]  /*0000*/  LDC R1, c[0x0][0x37c] ;  /* 0x0000df00ff017b82 */ /* 0x000fe20000000800 */
[----:B------:R-:W0:Y:S07]  /*0010*/  S2R R3, SR_TID.X ;  /* 0x0000000000037919 */ /* 0x000e2e0000002100 */
[----:B------:R-:W0:Y:S01]  /*0020*/  S2UR UR4, SR_CTAID.X ;  /* 0x00000000000479c3 */ /* 0x000e220000002500 */
[----:B------:R-:W1:Y:S01]  /*0030*/  LDCU.64 UR8, c[0x0][0x358] ;  /* 0x00006b00ff0877ac */ /* 0x000e620008000a00 */
[----:B------:R-:W-:Y:S06]  /*0040*/  BSSY.RECONVERGENT B0, `(.L_x_6) ;  /* 0x000004e000007945 */ /* 0x000fec0003800200 */
[----:B------:R-:W0:Y:S02]  /*0050*/  LDC R0, c[0x0][0x360] ;  /* 0x0000d800ff007b82 */ /* 0x000e240000000800 */
[----:B0-----:R-:W-:-:S05]  /*0060*/  IMAD R0, R0, UR4, R3 ;  /* 0x0000000400007c24 */ /* 0x001fca000f8e0203 */
[----:B------:R-:W-:-:S13]  /*0070*/  ISETP.GT.AND P0, PT, R0, 0x9, PT ;  /* 0x000000090000780c */ /* 0x000fda0003f04270 */
[----:B-1----:R-:W-:Y:S05]  /*0080*/  @P0 BRA `(.L_x_7) ;  /* 0x0000000400240947 */ /* 0x002fea0003800000 */
[----:B------:R-:W0:Y:S01]  /*0090*/  LDC.64 R42, c[0x0][0x388] ;  /* 0x0000e200ff2a7b82 */ /* 0x000e220000000a00 */
[----:B------:R-:W1:Y:S01]  /*00a0*/  LDCU.64 UR4, c[0x0][0x390] ;  /* 0x00007200ff0477ac */ /* 0x000e620008000a00 */
[----:B------:R-:W2:Y:S01]  /*00b0*/  LDCU.64 UR6, c[0x0][0x380] ;  /* 0x00007000ff0677ac */ /* 0x000ea20008000a00 */
[----:B0-----:R-:W-:-:S06]  /*00c0*/  IMAD.WIDE R42, R0, 0x8, R42 ;  /* 0x00000008002a7825 */ /* 0x001fcc00078e022a */
[----:B------:R-:W5:Y:S01]  /*00d0*/  LDG.E.64 R42, desc[UR8][R42.64] ;  /* 0x000000082a2a7981 */ /* 0x000f62000c1e1b00 */
[----:B-1----:R-:W-:Y:S01]  /*00e0*/  UIADD3 UR4, UP1, UPT, UR4, 0x40, URZ ;  /* 0x0000004004047890 */ /* 0x002fe2000ff3e0ff */
[----:B------:R-:W-:Y:S01]  /*00f0*/  IMAD.SHL.U32 R30, R0, 0x80, RZ ;  /* 0x00000080001e7824 */ /* 0x000fe200078e00ff */
[----:B--2---:R-:W-:Y:S02]  /*0100*/  UIADD3 UR6, UP0, UPT, UR6, 0x40, URZ ;  /* 0x0000004006067890 */ /* 0x004fe4000ff1e0ff */
[----:B------:R-:W-:Y:S02]  /*0110*/  UIADD3.X UR5, UPT, UPT, URZ, UR5, URZ, UP1, !UPT ;  /* 0x00000005ff057290 */ /* 0x000fe40008ffe4ff */
[----:B------:R-:W-:Y:S01]  /*0120*/  IMAD.U32 R2, RZ, RZ, UR4 ;  /* 0x00000004ff027e24 */ /* 0x000fe2000f8e00ff */
[----:B------:R-:W-:Y:S01]  /*0130*/  UIADD3.X UR7, UPT, UPT, URZ, UR7, URZ, UP0, !UPT ;  /* 0x00000007ff077290 */ /* 0x000fe200087fe4ff */
[----:B------:R-:W-:Y:S02]  /*0140*/  UMOV UR4, URZ ;  /* 0x000000ff00047c82 */ /* 0x000fe40008000000 */
[----:B------:R-:W-:-:S09]  /*0150*/  IMAD.U32 R3, RZ, RZ, UR5 ;  /* 0x00000005ff037e24 */ /* 0x000fd2000f8e00ff */
.L_x_8:
[----:B------:R-:W-:Y:S01]  /*0160*/  IMAD.U32 R4, RZ, RZ, UR6 ;  /* 0x00000006ff047e24 */ /* 0x000fe2000f8e00ff */
[----:B------:R-:W2:Y:S01]  /*0170*/  LDG.E.64 R16, desc[UR8][R2.64+-0x40] ;  /* 0xffffc00802107981 */ /* 0x000ea2000c1e1b00 */
[----:B------:R-:W-:-:S03]  /*0180*/  IMAD.U32 R5, RZ, RZ, UR7 ;  /* 0x00000007ff057e24 */ /* 0x000fc6000f8e00ff */
[----:B------:R-:W3:Y:S01]  /*0190*/  LDG.E.64 R18, desc[UR8][R2.64+-0x38] ;  /* 0xffffc80802127981 */ /* 0x000ee2000c1e1b00 */
[----:B------:R-:W-:-:S03]  /*01a0*/  IMAD.WIDE R4, R30, 0x8, R4 ;  /* 0x000000081e047825 */ /* 0x000fc600078e0204 */
[----:B------:R-:W4:Y:S04]  /*01b0*/  LDG.E.64 R22, desc[UR8][R2.64+-0x30] ;  /* 0xffffd00802167981 */ /* 0x000f28000c1e1b00 */
[----:B------:R-:W2:Y:S04]  /*01c0*/  LDG.E.64 R14, desc[UR8][R4.64+-0x40] ;  /* 0xffffc008040e7981 */ /* 0x000ea8000c1e1b00 */
[----:B------:R-:W3:Y:S04]  /*01d0*/  LDG.E.64 R20, desc[UR8][R4.64+-0x38] ;  /* 0xffffc80804147981 */ /* 0x000ee8000c1e1b00 */
[----:B------:R-:W4:Y:S04]  /*01e0*/  LDG.E.64 R24, desc[UR8][R4.64+-0x30] ;  /* 0xffffd00804187981 */ /* 0x000f28000c1e1b00 */
        /* <DEDUP_REMOVED lines=11> */
[----:B------:R-:W4:Y:S01]  /*02a0*/  LDG.E.64 R44, desc[UR8][R4.64+0x38] ;  /* 0x00003808042c7981 */ /* 0x000f22000c1e1b00 */
[----:B--2--5:R-:W-:-:S03]  /*02b0*/  DFMA R42, R14, R16, R42 ;  /* 0x000000100e2a722b */ /* 0x024fc6000000002a */
[----:B------:R-:W2:Y:S04]  /*02c0*/  LDG.E.64 R14, desc[UR8][R2.64] ;  /* 0x00000008020e7981 */ /* 0x000ea8000c1e1b00 */
[----:B------:R-:W2:Y:S01]  /*02d0*/  LDG.E.64 R16, desc[UR8][R4.64] ;  /* 0x0000000804107981 */ /* 0x000ea2000c1e1b00 */
[----:B---3--:R-:W-:-:S03]  /*02e0*/  DFMA R42, R20, R18, R42 ;  /* 0x00000012142a722b */ /* 0x008fc6000000002a */
[----:B------:R-:W3:Y:S04]  /*02f0*/  LDG.E.64 R18, desc[UR8][R2.64+0x8] ;  /* 0x0000080802127981 */ /* 0x000ee8000c1e1b00 */
[----:B------:R-:W3:Y:S01]  /*0300*/  LDG.E.64 R20, desc[UR8][R4.64+0x8] ;  /* 0x0000080804147981 */ /* 0x000ee2000c1e1b00 */
[----:B----4-:R-:W-:-:S03]  /*0310*/  DFMA R42, R24, R22, R42 ;  /* 0x00000016182a722b */ /* 0x010fc6000000002a */
[----:B------:R-:W4:Y:S04]  /*0320*/  LDG.E.64 R22, desc[UR8][R2.64+0x10] ;  /* 0x0000100802167981 */ /* 0x000f28000c1e1b00 */
[----:B------:R-:W4:Y:S01]  /*0330*/  LDG.E.64 R24, desc[UR8][R4.64+0x10] ;  /* 0x0000100804187981 */ /* 0x000f22000c1e1b00 */
[----:B------:R-:W-:-:S03]  /*0340*/  DFMA R42, R28, R26, R42 ;  /* 0x0000001a1c2a722b */ /* 0x000fc6000000002a */
        /* <DEDUP_REMOVED lines=10> */
[----:B------:R0:W4:Y:S01]  /*03f0*/  LDG.E.64 R42, desc[UR8][R2.64+0x38] ;  /* 0x00003808022a7981 */ /* 0x000122000c1e1b00 */
[----:B------:R-:W-:Y:S01]  /*0400*/  DFMA R6, R12, R10, R6 ;  /* 0x0000000a0c06722b */ /* 0x000fe20000000006 */
[----:B------:R-:W-:-:S04]  /*0410*/  UIADD3 UR4, UPT, UPT, UR4, 0x10, URZ ;  /* 0x0000001004047890 */ /* 0x000fc8000fffe0ff */
[----:B------:R-:W-:Y:S01]  /*0420*/  UISETP.NE.AND UP0, UPT, UR4, 0x80, UPT ;  /* 0x000000800400788c */ /* 0x000fe2000bf05270 */
[----:B0-----:R-:W-:Y:S01]  /*0430*/  IADD3 R2, P0, PT, R2, 0x80, RZ ;  /* 0x0000008002027810 */ /* 0x001fe20007f1e0ff */
[----:B------:R-:W-:-:S04]  /*0440*/  VIADD R30, R30, 0x10 ;  /* 0x000000101e1e7836 */ /* 0x000fc80000000000 */
[----:B------:R-:W-:Y:S01]  /*0450*/  IMAD.X R3, RZ, RZ, R3, P0 ;  /* 0x000000ffff037224 */ /* 0x000fe200000e0603 */
[----:B--2---:R-:W-:-:S08]  /*0460*/  DFMA R6, R16, R14, R6 ;  /* 0x0000000e1006722b */ /* 0x004fd00000000006 */
[----:B---3--:R-:W-:-:S08]  /*0470*/  DFMA R6, R20, R18, R6 ;  /* 0x000000121406722b */ /* 0x008fd00000000006 */
[----:B----4-:R-:W-:-:S08]  /*0480*/  DFMA R6, R24, R22, R6 ;  /* 0x000000161806722b */ /* 0x010fd00000000006 */
[----:B------:R-:W-:-:S08]  /*0490*/  DFMA R6, R28, R26, R6 ;  /* 0x0000001a1c06722b */ /* 0x000fd00000000006 */
[----:B------:R-:W-:-:S08]  /*04a0*/  DFMA R6, R36, R38, R6 ;  /* 0x000000262406722b */ /* 0x000fd00000000006 */
[----:B------:R-:W-:-:S08]  /*04b0*/  DFMA R6, R32, R34, R6 ;  /* 0x000000222006722b */ /* 0x000fd00000000006 */
[----:B------:R-:W-:-:S08]  /*04c0*/  DFMA R6, R8, R40, R6 ;  /* 0x000000280806722b */ /* 0x000fd00000000006 */
[----:B------:R-:W-:Y:S01]  /*04d0*/  DFMA R42, R44, R42, R6 ;  /* 0x0000002a2c2a722b */ /* 0x000fe20000000006 */
[----:B------:R-:W-:Y:S10]  /*04e0*/  BRA.U UP0, `(.L_x_8) ;  /* 0xfffffffd001c7547 */ /* 0x000ff4000b83ffff */
[----:B------:R-:W0:Y:S02]  /*04f0*/  LDC.64 R2, c[0x0][0x398] ;  /* 0x0000e600ff027b82 */ /* 0x000e240000000a00 */
[----:B0-----:R-:W-:-:S05]  /*0500*/  IMAD.WIDE R2, R0, 0x8, R2 ;  /* 0x0000000800027825 */ /* 0x001fca00078e0202 */
[----:B------:R0:W-:Y:S02]  /*0510*/  STG.E.64 desc[UR8][R2.64], R42 ;  /* 0x0000002a02007986 */ /* 0x0001e4000c101b08 */
.L_x_7:
[----:B------:R-:W-:Y:S05]  /*0520*/  BSYNC.RECONVERGENT B0 ;  /* 0x0000000000007941 */ /* 0x000fea0003800200 */
.L_x_6:
[----:B------:R-:W-:Y:S01]  /*0530*/  BAR.SYNC.DEFER_BLOCKING 0x0 ;  /* 0x0000000000007b1d */ /* 0x000fe20000010000 */
[----:B------:R-:W-:-:S13]  /*0540*/  ISETP.NE.AND P0, PT, R0, RZ, PT ;  /* 0x000000ff0000720c */ /* 0x000fda0003f05270 */
[----:B------:R-:W-:Y:S05]  /*0550*/  @P0 EXIT ;  /* 0x000000000000094d */ /* 0x000fea0003800000 */
[----:B------:R-:W1:Y:S02]  /*0560*/  LDC.64 R18, c[0x0][0x398] ;  /* 0x0000e600ff127b82 */ /* 0x000e640000000a00 */
[----:B-1----:R-:W2:Y:S04]  /*0570*/  LDG.E.64 R24, desc[UR8][R18.64] ;  /* 0x0000000812187981 */ /* 0x002ea8000c1e1b00 */
[----:B0-----:R-:W2:Y:S04]  /*0580*/  LDG.E.64 R2, desc[UR8][R18.64+0x8] ;  /* 0x0000080812027981 */ /* 0x001ea8000c1e1b00 */
[----:B------:R-:W3:Y:S04]  /*0590*/  LDG.E.64 R4, desc[UR8][R18.64+0x10] ;  /* 0x0000100812047981 */ /* 0x000ee8000c1e1b00 */
[----:B------:R-:W4:Y:S04]  /*05a0*/  LDG.E.64 R8, desc[UR8][R18.64+0x18] ;  /* 0x0000180812087981 */ /* 0x000f28000c1e1b00 */
[----:B------:R-:W5:Y:S04]  /*05b0*/  LDG.E.64 R6, desc[UR8][R18.64+0x20] ;  /* 0x0000200812067981 */ /* 0x000f68000c1e1b00 */
[----:B------:R-:W5:Y:S04]  /*05c0*/  LDG.E.64 R10, desc[UR8][R18.64+0x28] ;  /* 0x00002808120a7981 */ /* 0x000f68000c1e1b00 */
[----:B------:R-:W5:Y:S04]  /*05d0*/  LDG.E.64 R12, desc[UR8][R18.64+0x30] ;  /* 0x00003008120c7981 */ /* 0x000f68000c1e1b00 */
[----:B------:R-:W5:Y:S04]  /*05e0*/  LDG.E.64 R14, desc[UR8][R18.64+0x38] ;  /* 0x00003808120e7981 */ /* 0x000f68000c1e1b00 */
[----:B------:R-:W5:Y:S04]  /*05f0*/  LDG.E.64 R16, desc[UR8][R18.64+0x40] ;  /* 0x0000400812107981 */ /* 0x000f68000c1e1b00 */
[----:B------:R0:W5:Y:S01]  /*0600*/  LDG.E.64 R22, desc[UR8][R18.64+0x48] ;  /* 0x0000480812167981 */ /* 0x000162000c1e1b00 */
[----:B------:R-:W-:Y:S01]  /*0610*/  UMOV UR4, 0xfefa39ef ;  /* 0xfefa39ef00047882 */ /* 0x000fe20000000000 */
        /* <DEDUP_REMOVED lines=13> */
[----:B--2---:R-:W-:-:S06]  /*06f0*/  DSETP.GT.AND P0, PT, R2, R24, PT ;  /* 0x000000180200722a */ /* 0x004fcc0003f04000 */
[----:B------:R-:W-:Y:S02]  /*0700*/  FSEL R20, R2, R24, P0 ;  /* 0x0000001802147208 */ /* 0x000fe40000000000 */
[----:B------:R-:W-:-:S06]  /*0710*/  FSEL R21, R3, R25, P0 ;  /* 0x0000001903157208 */ /* 0x000fcc0000000000 */
[----:B---3--:R-:W-:-:S06]  /*0720*/  DSETP.GT.AND P0, PT, R4, R20, PT ;  /* 0x000000140400722a */ /* 0x008fcc0003f04000 */
[----:B------:R-:W-:Y:S02]  /*0730*/  FSEL R20, R4, R20, P0 ;  /* 0x0000001404147208 */ /* 0x000fe40000000000 */
[----:B------:R-:W-:-:S06]  /*0740*/  FSEL R21, R5, R21, P0 ;  /* 0x0000001505157208 */ /* 0x000fcc0000000000 */
[----:B----4-:R-:W-:-:S06]  /*0750*/  DSETP.GT.AND P0, PT, R8, R20, PT ;  /* 0x000000140800722a */ /* 0x010fcc0003f04000 */
[----:B------:R-:W-:Y:S02]  /*0760*/  FSEL R20, R8, R20, P0 ;  /* 0x0000001408147208 */ /* 0x000fe40000000000 */
[----:B------:R-:W-:-:S06]  /*0770*/  FSEL R21, R9, R21, P0 ;  /* 0x0000001509157208 */ /* 0x000fcc0000000000 */
[----:B-----5:R-:W-:-:S06]  /*0780*/  DSETP.GT.AND P0, PT, R6, R20, PT ;  /* 0x000000140600722a */ /* 0x020fcc0003f04000 */
[----:B0-----:R-:W-:Y:S02]  /*0790*/  FSEL R18, R6, R20, P0 ;  /* 0x0000001406127208 */ /* 0x001fe40000000000 */
[----:B------:R-:W-:-:S06]  /*07a0*/  FSEL R19, R7, R21, P0 ;  /* 0x0000001507137208 */ /* 0x000fcc0000000000 */
[----:B------:R-:W-:-:S06]  /*07b0*/  DSETP.GT.AND P0, PT, R10, R18, PT ;  /* 0x000000120a00722a */ /* 0x000fcc0003f04000 */
[----:B------:R-:W-:Y:S02]  /*07c0*/  FSEL R18, R10, R18, P0 ;  /* 0x000000120a127208 */ /* 0x000fe40000000000 */
        /* <DEDUP_REMOVED lines=13> */
[----:B------:R-:W-:Y:S01]  /*08a0*/  DADD R18, R24, -R20 ;  /* 0x0000000018127229 */ /* 0x000fe20000000814 */
[----:B------:R-:W-:Y:S02]  /*08b0*/  IMAD.MOV.U32 R24, RZ, RZ, 0x652b82fe ;  /* 0x652b82feff187424 */ /* 0x000fe400078e00ff */
[----:B------:R-:W-:-:S06]  /*08c0*/  IMAD.MOV.U32 R25, RZ, RZ, 0x3ff71547 ;  /* 0x3ff71547ff197424 */ /* 0x000fcc00078e00ff */
[----:B------:R-:W-:Y:S01]  /*08d0*/  DFMA R24, R18, R24, 6.75539944105574400000e+15 ;  /* 0x433800001218742b */ /* 0x000fe20000000018 */
[----:B------:R-:W-:-:S07]  /*08e0*/  FSETP.GEU.AND P0, PT, |R19|, 4.1917929649353027344, PT ;  /* 0x4086232b1300780b */ /* 0x000fce0003f0e200 */
[----:B------:R-:W-:-:S08]  /*08f0*/  DADD R26, R24, -6.75539944105574400000e+15 ;  /* 0xc3380000181a7429 */ /* 0x000fd00000000000 */
[----:B------:R-:W-:Y:S01]  /*0900*/  DFMA R28, R26, -UR4, R18 ;  /* 0x800000041a1c7c2b */ /* 0x000fe20008000012 */
[----:B------:R-:W-:Y:S01]  /*0910*/  UMOV UR4, 0x3b39803f ;  /* 0x3b39803f00047882 */ /* 0x000fe20000000000 */
[----:B------:R-:W-:-:S06]  /*0920*/  UMOV UR5, 0x3c7abc9e ;  /* 0x3c7abc9e00057882 */ /* 0x000fcc0000000000 */
[----:B------:R-:W-:Y:S01]  /*0930*/  DFMA R26, R26, -UR4, R28 ;  /* 0x800000041a1a7c2b */ /* 0x000fe2000800001c */
[----:B------:R-:W-:Y:S01]  /*0940*/  UMOV UR4, 0x69ce2bdf ;  /* 0x69ce2bdf00047882 */ /* 0x000fe20000000000 */
[----:B------:R-:W-:Y:S01]  /*0950*/  IMAD.MOV.U32 R28, RZ, RZ, -0x35dec16 ;  /* 0xfca213eaff1c7424 */ /* 0x000fe200078e00ff */
[----:B------:R-:W-:Y:S01]  /*0960*/  UMOV UR5, 0x3e5ade15 ;  /* 0x3e5ade1500057882 */ /* 0x000fe20000000000 */
[----:B------:R-:W-:-:S06]  /*0970*/  IMAD.MOV.U32 R29, RZ, RZ, 0x3e928af3 ;  /* 0x3e928af3ff1d7424 */ /* 0x000fcc00078e00ff */
[----:B------:R-:W-:Y:S01]  /*0980*/  DFMA R28, R26, UR4, R28 ;  /* 0x000000041a1c7c2b */ /* 0x000fe2000800001c */
[----:B------:R-:W-:Y:S01]  /*0990*/  UMOV UR4, 0x62401315 ;  /* 0x6240131500047882 */ /* 0x000fe20000000000 */
[----:B------:R-:W-:-:S06]  /*09a0*/  UMOV UR5, 0x3ec71dee ;  /* 0x3ec71dee00057882 */ /* 0x000fcc0000000000 */
[----:B------:R-:W-:Y:S01]  /*09b0*/  DFMA R28, R26, R28, UR4 ;  /* 0x000000041a1c7e2b */ /* 0x000fe2000800001c */
[----:B------:R-:W-:Y:S01]  /*09c0*/  UMOV UR4, 0x7c89eb71 ;  /* 0x7c89eb7100047882 */ /* 0x000fe20000000000 */
[----:B------:R-:W-:-:S06]  /*09d0*/  UMOV UR5, 0x3efa0199 ;  /* 0x3efa019900057882 */ /* 0x000fcc0000000000 */
[----:B------:R-:W-:-:S08]  /*09e0*/  DFMA R28, R26, R28, UR4 ;  /* 0x000000041a1c7e2b */ /* 0x000fd0000800001c */
[----:B------:R-:W-:-:S08]  /*09f0*/  DFMA R28, R26, R28, UR6 ;  /* 0x000000061a1c7e2b */ /* 0x000fd0000800001c */
[----:B------:R-:W-:-:S08]  /*0a00*/  DFMA R28, R26, R28, UR10 ;  /* 0x0000000a1a1c7e2b */ /* 0x000fd0000800001c */
[----:B------:R-:W-:-:S08]  /*0a10*/  DFMA R28, R26, R28, UR12 ;  /* 0x0000000c1a1c7e2b */ /* 0x000fd0000800001c */
[----:B------:R-:W-:-:S08]  /*0a20*/  DFMA R28, R26, R28, UR14 ;  /* 0x0000000e1a1c7e2b */ /* 0x000fd0000800001c */
[----:B------:R-:W-:-:S08]  /*0a30*/  DFMA R28, R26, R28, UR16 ;  /* 0x000000101a1c7e2b */ /* 0x000fd0000800001c */
[----:B------:R-:W-:-:S08]  /*0a40*/  DFMA R28, R26, R28, UR18 ;  /* 0x000000121a1c7e2b */ /* 0x000fd0000800001c */
[----:B------:R-:W-:Y:S02]  /*0a50*/  DFMA R30, R26, R28, 1 ;  /* 0x3ff000001a1e742b */ /* 0x000fe4000000001c */
[----:B------:R-:W-:Y:S01]  /*0a60*/  DADD R28, R2, -R20 ;  /* 0x00000000021c7229 */ /* 0x000fe20000000814 */
[----:B------:R-:W-:Y:S02]  /*0a70*/  IMAD.MOV.U32 R2, RZ, RZ, 0x652b82fe ;  /* 0x652b82feff027424 */ /* 0x000fe400078e00ff */
[----:B------:R-:W-:-:S03]  /*0a80*/  IMAD.MOV.U32 R3, RZ, RZ, 0x3ff71547 ;  /* 0x3ff71547ff037424 */ /* 0x000fc600078e00ff */
[----:B------:R-:W-:-:S03]  /*0a90*/  DFMA R32, R26, R30, 1 ;  /* 0x3ff000001a20742b */ /* 0x000fc6000000001e */
[----:B------:R-:W-:-:S07]  /*0aa0*/  DFMA R26, R28, R2, 6.75539944105574400000e+15 ;  /* 0x433800001c1a742b */ /* 0x000fce0000000002 */
[----:B------:R-:W-:Y:S01]  /*0ab0*/  IMAD R3, R24, 0x100000, R33 ;  /* 0x0010000018037824 */ /* 0x000fe200078e0221 */
[----:B------:R-:W-:Y:S01]  /*0ac0*/  DADD R30, R26, -6.75539944105574400000e+15 ;  /* 0xc33800001a1e7429 */ /* 0x000fe20000000000 */
[----:B------:R-:W-:Y:S01]  /*0ad0*/  IMAD.MOV.U32 R2, RZ, RZ, R32 ;  /* 0x000000ffff027224 */ /* 0x000fe200078e0020 */
[----:B------:R-:W-:Y:S09]  /*0ae0*/  @!P0 BRA `(.L_x_9) ;  /* 0x0000000000348947 */ /* 0x000ff20003800000 */
[----:B------:R-:W-:Y:S01]  /*0af0*/  FSETP.GEU.AND P1, PT, |R19|, 4.2275390625, PT ;  /* 0x408748001300780b */ /* 0x000fe20003f2e200 */
[C---:B------:R-:W-:Y:S02]  /*0b00*/  DADD R2, R18.reuse, +INF ;  /* 0x7ff0000012027429 */ /* 0x040fe40000000000 */
[----:B------:R-:W-:-:S08]  /*0b10*/  DSETP.GEU.AND P0, PT, R18, RZ, PT ;  /* 0x000000ff1200722a */ /* 0x000fd00003f0e000 */
[----:B------:R-:W-:Y:S02]  /*0b20*/  FSEL R2, R2, RZ, P0 ;  /* 0x000000ff02027208 */ /* 0x000fe40000000000 */
[----:B------:R-:W-:Y:S01]  /*0b30*/  FSEL R3, R3, RZ, P0 ;  /* 0x000000ff03037208 */ /* 0x000fe20000000000 */
[----:B------:R-:W-:Y:S06]  /*0b40*/  @P1 BRA `(.L_x_9) ;  /* 0x00000000001c1947 */ /* 0x000fec0003800000 */
[----:B------:R-:W-:-:S04]  /*0b50*/  LEA.HI R0, R24, R24, RZ, 0x1 ;  /* 0x0000001818007211 */ /* 0x000fc800078f08ff */
[----:B------:R-:W-:-:S04]  /*0b60*/  SHF.R.S32.HI R3, RZ, 0x1, R0 ;  /* 0x00000001ff037819 */ /* 0x000fc80000011400 */
[----:B------:R-:W-:Y:S01]  /*0b70*/  LEA R33, R3, R33, 0x14 ;  /* 0x0000002103217211 */ /* 0x000fe200078ea0ff */
[----:B------:R-:W-:-:S05]  /*0b80*/  IMAD.IADD R2, R24, 0x1, -R3 ;  /* 0x0000000118027824 */ /* 0x000fca00078e0a03 */
[----:B------:R-:W-:Y:S01]  /*0b90*/  LEA R3, R2, 0x3ff00000, 0x14 ;  /* 0x3ff0000002037811 */ /* 0x000fe200078ea0ff */
[----:B------:R-:W-:-:S06]  /*0ba0*/  IMAD.MOV.U32 R2, RZ, RZ, RZ ;  /* 0x000000ffff027224 */ /* 0x000fcc00078e00ff */
[----:B------:R-:W-:-:S11]  /*0bb0*/  DMUL R2, R32, R2 ;  /* 0x0000000220027228 */ /* 0x000fd60000000000 */
.L_x_9:
[----:B------:R-:W-:Y:S01]  /*0bc0*/  UMOV UR22, 0xfefa39ef ;  /* 0xfefa39ef00167882 */ /* 0x000fe20000000000 */
[----:B------:R-:W-:Y:S01]  /*0bd0*/  UMOV UR23, 0x3fe62e42 ;  /* 0x3fe62e4200177882 */ /* 0x000fe20000000000 */
[----:B------:R-:W-:Y:S01]  /*0be0*/  UMOV UR20, 0x3b39803f ;  /* 0x3b39803f00147882 */ /* 0x000fe20000000000 */
[----:B------:R-:W-:Y:S01]  /*0bf0*/  DFMA R18, R30, -UR22, R28 ;  /* 0x800000161e127c2b */ /* 0x000fe2000800001c */
[----:B------:R-:W-:Y:S01]  /*0c00*/  UMOV UR21, 0x3c7abc9e ;  /* 0x3c7abc9e00157882 */ /* 0x000fe20000000000 */
[----:B------:R-:W-:Y:S01]  /*0c10*/  IMAD.MOV.U32 R24, RZ, RZ, -0x35dec16 ;  /* 0xfca213eaff187424 */ /* 0x000fe200078e00ff */
[----:B------:R-:W-:Y:S01]  /*0c20*/  FSETP.GEU.AND P0, PT, |R29|, 4.1917929649353027344, PT ;  /* 0x4086232b1d00780b */ /* 0x000fe20003f0e200 */
[----:B------:R-:W-:-:S04]  /*0c30*/  IMAD.MOV.U32 R25, RZ, RZ, 0x3e928af3 ;  /* 0x3e928af3ff197424 */ /* 0x000fc800078e00ff */
[----:B------:R-:W-:Y:S01]  /*0c40*/  DFMA R18, R30, -UR20, R18 ;  /* 0x800000141e127c2b */ /* 0x000fe20008000012 */
[----:B------:R-:W-:Y:S01]  /*0c50*/  UMOV UR20, 0x69ce2bdf ;  /* 0x69ce2bdf00147882 */ /* 0x000fe20000000000 */
[----:B------:R-:W-:-:S06]  /*0c60*/  UMOV UR21, 0x3e5ade15 ;  /* 0x3e5ade1500157882 */ /* 0x000fcc0000000000 */
[----:B------:R-:W-:Y:S01]  /*0c70*/  DFMA R24, R18, UR20, R24 ;  /* 0x0000001412187c2b */ /* 0x000fe20008000018 */
        /* <DEDUP_REMOVED lines=27> */
[----:B------:R-:W-:-:S05]  /*0e30*/  SHF.R.S32.HI R19, RZ, 0x1, R0 ;  /* 0x00000001ff137819 */ /* 0x000fca0000011400 */
[----:B------:R-:W-:Y:S02]  /*0e40*/  IMAD.IADD R18, R26, 0x1, -R19 ;  /* 0x000000011a127824 */ /* 0x000fe400078e0a13 */
[----:B------:R-:W-:-:S03]  /*0e50*/  IMAD R33, R19, 0x100000, R33 ;  /* 0x0010000013217824 */ /* 0x000fc600078e0221 */
[----:B------:R-:W-:Y:S01]  /*0e60*/  LEA R19, R18, 0x3ff00000, 0x14 ;  /* 0x3ff0000012137811 */ /* 0x000fe200078ea0ff */
[----:B------:R-:W-:-:S06]  /*0e70*/  IMAD.MOV.U32 R18, RZ, RZ, RZ ;  /* 0x000000ffff127224 */ /* 0x000fcc00078e00ff */
[----:B------:R-:W-:-:S11]  /*0e80*/  DMUL R18, R32, R18 ;  /* 0x0000001220127228 */ /* 0x000fd60000000000 */
.L_x_10:
[----:B------:R-:W-:Y:S01]  /*0e90*/  DFMA R26, R4, -UR22, R24 ;  /* 0x80000016041a7c2b */ /* 0x000fe20008000018 */
[----:B------:R-:W-:Y:S01]  /*0ea0*/  UMOV UR20, 0x3b39803f ;  /* 0x3b39803f00147882 */ /* 0x000fe20000000000 */
[----:B------:R-:W-:Y:S01]  /*0eb0*/  UMOV UR21, 0x3c7abc9e ;  /* 0x3c7abc9e00157882 */ /* 0x000fe20000000000 */
[----:B------:R-:W-:Y:S01]  /*0ec0*/  UMOV UR22, 0x69ce2bdf ;  /* 0x69ce2bdf00167882 */ /* 0x000fe20000000000 */
[----:B------:R-:W-:Y:S01]  /*0ed0*/  UMOV UR23, 0x3e5ade15 ;  /* 0x3e5ade1500177882 */ /* 0x000fe20000000000 */
[----:B------:R-:W-:-:S03]  /*0ee0*/  FSETP.GEU.AND P0, PT, |R25|, 4.1917929649353027344, PT ;  /* 0x4086232b1900780b */ /* 0x000fc60003f0e200 */
[----:B------:R-:W-:Y:S01]  /*0ef0*/  DFMA R26, R4, -UR20, R26 ;  /* 0x80000014041a7c2b */ /* 0x000fe2000800001a */
[----:B------:R-:W-:Y:S02]  /*0f00*/  IMAD.MOV.U32 R4, RZ, RZ, -0x35dec16 ;  /* 0xfca213eaff047424 */ /* 0x000fe400078e00ff */
[----:B------:R-:W-:-:S06]  /*0f10*/  IMAD.MOV.U32 R5, RZ, RZ, 0x3e928af3 ;  /* 0x3e928af3ff057424 */ /* 0x000fcc00078e00ff */
        /* <DEDUP_REMOVED lines=17> */
[----:B------:R-:W-:Y:S01]  /*1030*/  LEA R9, R30, R35, 0x14 ;  /* 0x000000231e097211 */ /* 0x000fe200078ea0ff */
[----:B------:R-:W-:Y:S01]  /*1040*/  IMAD.MOV.U32 R8, RZ, RZ, R34 ;  /* 0x000000ffff087224 */ /* 0x000fe200078e0022 */
[----:B------:R-:W-:Y:S01]  /*1050*/  DADD R26, R32, -6.75539944105574400000e+15 ;  /* 0xc3380000201a7429 */ /* 0x000fe20000000000 */
[----:B------:R-:W-:Y:S10]  /*1060*/  @!P0 BRA `(.L_x_11) ;  /* 0x0000000000348947 */ /* 0x000ff40003800000 */
        /* <DEDUP_REMOVED lines=13> */
.L_x_11:
[----:B------:R-:W-:Y:S01]  /*1140*/  UMOV UR22, 0xfefa39ef ;  /* 0xfefa39ef00167882 */ /* 0x000fe20000000000 */
[----:B------:R-:W-:Y:S01]  /*1150*/  UMOV UR23, 0x3fe62e42 ;  /* 0x3fe62e4200177882 */ /* 0x000fe20000000000 */
[----:B------:R-:W-:Y:S01]  /*1160*/  UMOV UR24, 0x69ce2bdf ;  /* 0x69ce2bdf00187882 */ /* 0x000fe20000000000 */
[----:B------:R-:W-:Y:S01]  /*1170*/  DFMA R24, R26, -UR22, R28 ;  /* 0x800000161a187c2b */ /* 0x000fe2000800001c */
[----:B------:R-:W-:Y:S01]  /*1180*/  UMOV UR25, 0x3e5ade15 ;  /* 0x3e5ade1500197882 */ /* 0x000fe20000000000 */
[----:B------:R-:W-:-:S06]  /*1190*/  FSETP.GEU.AND P0, PT, |R29|, 4.1917929649353027344, PT ;  /* 0x4086232b1d00780b */ /* 0x000fcc0003f0e200 */
[----:B------:R-:W-:-:S08]  /*11a0*/  DFMA R24, R26, -UR20, R24 ;  /* 0x800000141a187c2b */ /* 0x000fd00008000018 */
        /* <DEDUP_REMOVED lines=34> */
.L_x_12:
[----:B------:R-:W-:Y:S01]  /*13d0*/  DFMA R32, R24, -UR22, R26 ;  /* 0x8000001618207c2b */ /* 0x000fe2000800001a */
[----:B------:R-:W-:Y:S01]  /*13e0*/  UMOV UR24, 0x69ce2bdf ;  /* 0x69ce2bdf00187882 */ /* 0x000fe20000000000 */
[----:B------:R-:W-:Y:S01]  /*13f0*/  UMOV UR25, 0x3e5ade15 ;  /* 0x3e5ade1500197882 */ /* 0x000fe20000000000 */
[----:B------:R-:W-:Y:S01]  /*1400*/  UMOV UR26, 0x62401315 ;  /* 0x62401315001a7882 */ /* 0x000fe20000000000 */
[----:B------:R-:W-:Y:S01]  /*1410*/  UMOV UR27, 0x3ec71dee ;  /* 0x3ec71dee001b7882 */ /* 0x000fe20000000000 */
[----:B------:R-:W-:Y:S01]  /*1420*/  DADD R28, R10, -R20 ;  /* 0x000000000a1c7229 */ /* 0x000fe20000000814 */
[----:B------:R-:W-:Y:S02]  /*1430*/  FSETP.GEU.AND P0, PT, |R27|, 4.1917929649353027344, PT ;  /* 0x4086232b1b00780b */ /* 0x000fe40003f0e200 */
[----:B------:R-:W-:-:S08]  /*1440*/  DFMA R32, R24, -UR20, R32 ;  /* 0x8000001418207c2b */ /* 0x000fd00008000020 */
[----:B------:R-:W-:-:S08]  /*1450*/  DFMA R24, R32, UR24, R4 ;  /* 0x0000001820187c2b */ /* 0x000fd00008000004 */
        /* <DEDUP_REMOVED lines=8> */
[----:B------:R-:W-:Y:S01]  /*14e0*/  DFMA R34, R32, R24, 1 ;  /* 0x3ff000002022742b */ /* 0x000fe20000000018 */
[----:B------:R-:W-:Y:S02]  /*14f0*/  IMAD.MOV.U32 R24, RZ, RZ, 0x652b82fe ;  /* 0x652b82feff187424 */ /* 0x000fe400078e00ff */
[----:B------:R-:W-:-:S05]  /*1500*/  IMAD.MOV.U32 R25, RZ, RZ, 0x3ff71547 ;  /* 0x3ff71547ff197424 */ /* 0x000fca00078e00ff */
[----:B------:R-:W-:Y:S02]  /*1510*/  DFMA R36, R32, R34, 1 ;  /* 0x3ff000002024742b */ /* 0x000fe40000000022 */
[----:B------:R-:W-:-:S08]  /*1520*/  DFMA R32, R28, R24, 6.75539944105574400000e+15 ;  /* 0x433800001c20742b */ /* 0x000fd00000000018 */
[----:B------:R-:W-:Y:S01]  /*1530*/  DADD R34, R32, -6.75539944105574400000e+15 ;  /* 0xc338000020227429 */ /* 0x000fe20000000000 */
[----:B------:R-:W-:Y:S01]  /*1540*/  IMAD R11, R30, 0x100000, R37 ;  /* 0x001000001e0b7824 */ /* 0x000fe200078e0225 */
[----:B------:R-:W-:Y:S01]  /*1550*/  MOV R10, R36 ;  /* 0x00000024000a7202 */ /* 0x000fe20000000f00 */
[----:B------:R-:W-:Y:S08]  /*1560*/  @!P0 BRA `(.L_x_13) ;  /* 0x0000000000348947 */ /* 0x000ff00003800000 */
        /* <DEDUP_REMOVED lines=13> */
.L_x_13:
[----:B------:R-:W-:Y:S01]  /*1640*/  DFMA R30, R34, -UR22, R28 ;  /* 0x80000016221e7c2b */ /* 0x000fe2000800001c */
[----:B------:R-:W-:Y:S01]  /*1650*/  UMOV UR22, 0x62401315 ;  /* 0x6240131500167882 */ /* 0x000fe20000000000 */
[----:B------:R-:W-:Y:S01]  /*1660*/  UMOV UR23, 0x3ec71dee ;  /* 0x3ec71dee00177882 */ /* 0x000fe20000000000 */
[----:B------:R-:W-:-:S05]  /*1670*/  FSETP.GEU.AND P0, PT, |R29|, 4.1917929649353027344, PT ;  /* 0x4086232b1d00780b */ /* 0x000fca0003f0e200 */
        /* <DEDUP_REMOVED lines=11> */
[----:B------:R-:W-:-:S06]  /*1730*/  DADD R26, R12, -R20 ;  /* 0x000000000c1a7229 */ /* 0x000fcc0000000814 */
[----:B------:R-:W-:Y:S02]  /*1740*/  DFMA R36, R30, R34, 1 ;  /* 0x3ff000001e24742b */ /* 0x000fe40000000022 */
[----:B------:R-:W-:-:S08]  /*1750*/  DFMA R30, R26, R24, 6.75539944105574400000e+15 ;  /* 0x433800001a1e742b */ /* 0x000fd00000000018 */
[----:B------:R-:W-:Y:S01]  /*1760*/  DADD R34, R30, -6.75539944105574400000e+15 ;  /* 0xc33800001e227429 */ /* 0x000fe20000000000 */
[----:B------:R-:W-:Y:S02]  /*1770*/  IMAD R13, R32, 0x100000, R37 ;  /* 0x00100000200d7824 */ /* 0x000fe400078e0225 */
[----:B------:R-:W-:Y:S01]  /*1780*/  IMAD.MOV.U32 R12, RZ, RZ, R36 ;  /* 0x000000ffff0c7224 */ /* 0x000fe200078e0024 */
[----:B------:R-:W-:Y:S07]  /*1790*/  @!P0 BRA `(.L_x_14) ;  /* 0x0000000000348947 */ /* 0x000fee0003800000 */
        /* <DEDUP_REMOVED lines=13> */
.L_x_14:
[----:B------:R-:W-:Y:S01]  /*1870*/  UMOV UR26, 0xfefa39ef ;  /* 0xfefa39ef001a7882 */ /* 0x000fe20000000000 */
[----:B------:R-:W-:Y:S01]  /*1880*/  UMOV UR27, 0x3fe62e42 ;  /* 0x3fe62e42001b7882 */ /* 0x000fe20000000000 */
[----:B------:R-:W-:Y:S01]  /*1890*/  FSETP.GEU.AND P0, PT, |R27|, 4.1917929649353027344, PT ;  /* 0x4086232b1b00780b */ /* 0x000fe20003f0e200 */
[----:B------:R-:W-:-:S08]  /*18a0*/  DFMA R32, R34, -UR26, R26 ;  /* 0x8000001a22207c2b */ /* 0x000fd0000800001a */
        /* <DEDUP_REMOVED lines=31> */
.L_x_15:
[----:B------:R-:W-:Y:S01]  /*1aa0*/  DFMA R30, R34, -UR26, R28 ;  /* 0x8000001a221e7c2b */ /* 0x000fe2000800001c */
[----:B------:R-:W-:-:S07]  /*1ab0*/  FSETP.GEU.AND P0, PT, |R29|, 4.1917929649353027344, PT ;  /* 0x4086232b1d00780b */ /* 0x000fce0003f0e200 */
        /* <DEDUP_REMOVED lines=31> */
.L_x_16:
[----:B------:R-:W-:Y:S01]  /*1cb0*/  DFMA R28, R34, -UR26, R26 ;  /* 0x8000001a221c7c2b */ /* 0x000fe2000800001a */
[----:B------:R-:W-:Y:S01]  /*1cc0*/  FSETP.GEU.AND P0, PT, |R27|, 4.1917929649353027344, PT ;  /* 0x4086232b1b00780b */ /* 0x000fe20003f0e200 */
[----:B------:R-:W-:-:S06]  /*1cd0*/  DADD R20, R22, -R20 ;  /* 0x0000000016147229 */ /* 0x000fcc0000000814 */
        /* <DEDUP_REMOVED lines=10> */
[----:B------:R-:W-:-:S08]  /*1d80*/  DFMA R32, R28, R32, 1 ;  /* 0x3ff000001c20742b */ /* 0x000fd00000000020 */
        /* <DEDUP_REMOVED lines=19> */
.L_x_17:
        /* <DEDUP_REMOVED lines=13> */
[----:B------:R-:W-:-:S10]  /*1f90*/  DFMA R4, R22, R4, 1 ;  /* 0x3ff000001604742b */ /* 0x000fd40000000004 */
[----:B------:R-:W-:Y:S02]  /*1fa0*/  IMAD R23, R28, 0x100000, R5 ;  /* 0x001000001c177824 */ /* 0x000fe400078e0205 */
[----:B------:R-:W-:Y:S01]  /*1fb0*/  IMAD.MOV.U32 R22, RZ, RZ, R4 ;  /* 0x000000ffff167224 */ /* 0x000fe200078e0004 */
[----:B------:R-:W-:Y:S06]  /*1fc0*/  @!P0 BRA `(.L_x_18) ;  /* 0x0000000000348947 */ /* 0x000fec0003800000 */
        /* <DEDUP_REMOVED lines=13> */
.L_x_18:
[----:B------:R-:W-:-:S08]  /*20a0*/  DADD R4, RZ, R2 ;  /* 0x00000000ff047229 */ /* 0x000fd00000000002 */
[----:B------:R-:W-:-:S08]  /*20b0*/  DADD R4, R4, R18 ;  /* 0x0000000004047229 */ /* 0x000fd00000000012 */
        /* <DEDUP_REMOVED lines=8> */
[----:B------:R-:W-:-:S14]  /*2140*/  DSETP.NEU.AND P0, PT, R20, RZ, PT ;  /* 0x000000ff1400722a */ /* 0x000fdc0003f0d000 */
[----:B------:R-:W-:Y:S05]  /*2150*/  @P0 BRA `(.L_x_19) ;  /* 0x0000000000380947 */ /* 0x000fea0003800000 */
[----:B------:R-:W0:Y:S01]  /*2160*/  LDC.64 R4, c[0x0][0x398] ;  /* 0x0000e600ff047b82 */ /* 0x000e220000000a00 */
[----:B------:R-:W-:Y:S01]  /*2170*/  IMAD.MOV.U32 R2, RZ, RZ, -0x66666666 ;  /* 0x9999999aff027424 */ /* 0x000fe200078e00ff */
[----:B------:R-:W-:-:S05]  /*2180*/  MOV R3, 0x3fb99999 ;  /* 0x3fb9999900037802 */ /* 0x000fca0000000f00 */
[----:B0-----:R-:W-:Y:S04]  /*2190*/  STG.E.64 desc[UR8][R4.64], R2 ;  /* 0x0000000204007986 */ /* 0x001fe8000c101b08 */
[----:B------:R-:W-:Y:S04]  /*21a0*/  STG.E.64 desc[UR8][R4.64+0x8], R2 ;  /* 0x0000080204007986 */ /* 0x000fe8000c101b08 */
[----:B------:R-:W-:Y:S04]  /*21b0*/  STG.E.64 desc[UR8][R4.64+0x10], R2 ;  /* 0x0000100204007986 */ /* 0x000fe8000c101b08 */
[----:B------:R-:W-:Y:S04]  /*21c0*/  STG.E.64 desc[UR8][R4.64+0x18], R2 ;  /* 0x0000180204007986 */ /* 0x000fe8000c101b08 */
[----:B------:R-:W-:Y:S04]  /*21d0*/  STG.E.64 desc[UR8][R4.64+0x20], R2 ;  /* 0x0000200204007986 */ /* 0x000fe8000c101b08 */
[----:B------:R-:W-:Y:S04]  /*21e0*/  STG.E.64 desc[UR8][R4.64+0x28], R2 ;  /* 0x0000280204007986 */ /* 0x000fe8000c101b08 */
[----:B------:R-:W-:Y:S04]  /*21f0*/  STG.E.64 desc[UR8][R4.64+0x30], R2 ;  /* 0x0000300204007986 */ /* 0x000fe8000c101b08 */
[----:B------:R-:W-:Y:S04]  /*2200*/  STG.E.64 desc[UR8][R4.64+0x38], R2 ;  /* 0x0000380204007986 */ /* 0x000fe8000c101b08 */
[----:B------:R-:W-:Y:S04]  /*2210*/  STG.E.64 desc[UR8][R4.64+0x40], R2 ;  /* 0x0000400204007986 */ /* 0x000fe8000c101b08 */
[----:B------:R-:W-:Y:S01]  /*2220*/  STG.E.64 desc[UR8][R4.64+0x48], R2 ;  /* 0x0000480204007986 */ /* 0x000fe2000c101b08 */
[----:B------:R-:W-:Y:S05]  /*2230*/  EXIT ;  /* 0x000000000000794d */ /* 0x000fea0003800000 */
.L_x_19:
[----:B------:R-:W0:Y:S01]  /*2240*/  MUFU.RCP64H R5, R21 ;  /* 0x0000001500057308 */ /* 0x000e220000001800 */
[----:B------:R-:W-:Y:S01]  /*2250*/  IMAD.MOV.U32 R4, RZ, RZ, 0x1 ;  /* 0x00000001ff047424 */ /* 0x000fe200078e00ff */
[----:B------:R-:W-:-:S05]  /*2260*/  FSETP.GEU.AND P1, PT, |R3|, 6.5827683646048100446e-37, PT ;  /* 0x036000000300780b */ /* 0x000fca0003f2e200 */
[----:B0-----:R-:W-:-:S08]  /*2270*/  DFMA R26, -R20, R4, 1 ;  /* 0x3ff00000141a742b */ /* 0x001fd00000000104 */
[----:B------:R-:W-:-:S08]  /*2280*/  DFMA R26, R26, R26, R26 ;  /* 0x0000001a1a1a722b */ /* 0x000fd0000000001a */
[----:B------:R-:W-:-:S08]  /*2290*/  DFMA R26, R4, R26, R4 ;  /* 0x0000001a041a722b */ /* 0x000fd00000000004 */
[----:B------:R-:W-:-:S08]  /*22a0*/  DFMA R4, -R20, R26, 1 ;  /* 0x3ff000001404742b */ /* 0x000fd0000000011a */
[----:B------:R-:W-:-:S08]  /*22b0*/  DFMA R4, R26, R4, R26 ;  /* 0x000000041a04722b */ /* 0x000fd0000000001a */
[----:B------:R-:W-:-:S08]  /*22c0*/  DMUL R26, R4, R2 ;  /* 0x00000002041a7228 */ /* 0x000fd00000000000 */
[----:B------:R-:W-:-:S08]  /*22d0*/  DFMA R28, -R20, R26, R2 ;  /* 0x0000001a141c722b */ /* 0x000fd00000000102 */
[----:B------:R-:W-:-:S10]  /*22e0*/  DFMA R4, R4, R28, R26 ;  /* 0x0000001c0404722b */ /* 0x000fd4000000001a */
[----:B------:R-:W-:-:S05]  /*22f0*/  FFMA R0, RZ, R21, R5 ;  /* 0x00000015ff007223 */ /* 0x000fca0000000005 */
[----:B------:R-:W-:-:S13]  /*2300*/  FSETP.GT.AND P0, PT, |R0|, 1.469367938527859385e-39, PT ;  /* 0x001000000000780b */ /* 0x000fda0003f04200 */
[----:B------:R-:W-:Y:S05]  /*2310*/  @P0 BRA P1, `(.L_x_20) ;  /* 0x0000000000180947 */ /* 0x000fea0000800000 */
[----:B------:R-:W-:Y:S01]  /*2320*/  IMAD.MOV.U32 R4, RZ, RZ, R2 ;  /* 0x000000ffff047224 */ /* 0x000fe200078e0002 */
[----:B------:R-:W-:Y:S01]  /*2330*/  MOV R0, 0x2380 ;  /* 0x0000238000007802 */ /* 0x000fe20000000f00 */
[----:B------:R-:W-:Y:S02]  /*2340*/  IMAD.MOV.U32 R5, RZ, RZ, R3 ;  /* 0x000000ffff057224 */ /* 0x000fe400078e0003 */
[----:B------:R-:W-:Y:S02]  /*2350*/  IMAD.MOV.U32 R28, RZ, RZ, R20 ;  /* 0x000000ffff1c7224 */ /* 0x000fe400078e0014 */
[----:B------:R-:W-:-:S07]  /*2360*/  IMAD.MOV.U32 R29, RZ, RZ, R21 ;  /* 0x000000ffff1d7224 */ /* 0x000fce00078e0015 */
[----:B------:R-:W-:Y:S05]  /*2370*/  CALL.REL.NOINC `($__internal_0_$__cuda_sm20_div_rn_f64_full) ;  /* 0x0000000c004c7944 */ /* 0x000fea0003c00000 */
.L_x_20:
[----:B------:R-:W0:Y:S01]  /*2380*/  MUFU.RCP64H R3, R21 ;  /* 0x0000001500037308 */ /* 0x000e220000001800 */
[----:B------:R-:W-:Y:S01]  /*2390*/  IMAD.MOV.U32 R2, RZ, RZ, 0x1 ;  /* 0x00000001ff027424 */ /* 0x000fe200078e00ff */
[----:B------:R-:W1:Y:S01]  /*23a0*/  LDC.64 R28, c[0x0][0x398] ;  /* 0x0000e600ff1c7b82 */ /* 0x000e620000000a00 */
[----:B------:R-:W-:-:S04]  /*23b0*/  FSETP.GEU.AND P1, PT, |R19|, 6.5827683646048100446e-37, PT ;  /* 0x036000001300780b */ /* 0x000fc80003f2e200 */
[----:B0-----:R-:W-:-:S08]  /*23c0*/  DFMA R26, -R20, R2, 1 ;  /* 0x3ff00000141a742b */ /* 0x001fd00000000102 */
[----:B------:R-:W-:Y:S01]  /*23d0*/  DFMA R26, R26, R26, R26 ;  /* 0x0000001a1a1a722b */ /* 0x000fe2000000001a */
[----:B-1----:R0:W-:Y:S07]  /*23e0*/  STG.E.64 desc[UR8][R28.64], R4 ;  /* 0x000000041c007986 */ /* 0x0021ee000c101b08 */
        /* <DEDUP_REMOVED lines=8> */
[----:B0-----:R-:W-:Y:S05]  /*2470*/  @P0 BRA P1, `(.L_x_21) ;  /* 0x0000000000200947 */ /* 0x001fea0000800000 */
[----:B------:R-:W-:Y:S01]  /*2480*/  IMAD.MOV.U32 R4, RZ, RZ, R18 ;  /* 0x000000ffff047224 */ /* 0x000fe200078e0012 */
[----:B------:R-:W-:Y:S01]  /*2490*/  MOV R0, 0x24e0 ;  /* 0x000024e000007802 */ /* 0x000fe20000000f00 */
[----:B------:R-:W-:Y:S02]  /*24a0*/  IMAD.MOV.U32 R5, RZ, RZ, R19 ;  /* 0x000000ffff057224 */ /* 0x000fe400078e0013 */
[----:B------:R-:W-:Y:S02]  /*24b0*/  IMAD.MOV.U32 R28, RZ, RZ, R20 ;  /* 0x000000ffff1c7224 */ /* 0x000fe400078e0014 */
[----:B------:R-:W-:-:S07]  /*24c0*/  IMAD.MOV.U32 R29, RZ, RZ, R21 ;  /* 0x000000ffff1d7224 */ /* 0x000fce00078e0015 */
[----:B------:R-:W-:Y:S05]  /*24d0*/  CALL.REL.NOINC `($__internal_0_$__cuda_sm20_div_rn_f64_full) ;  /* 0x0000000800f47944 */ /* 0x000fea0003c00000 */
[----:B------:R-:W-:Y:S02]  /*24e0*/  IMAD.MOV.U32 R2, RZ, RZ, R4 ;  /* 0x000000ffff027224 */ /* 0x000fe400078e0004 */
[----:B------:R-:W-:-:S07]  /*24f0*/  IMAD.MOV.U32 R3, RZ, RZ, R5 ;  /* 0x000000ffff037224 */ /* 0x000fce00078e0005 */
.L_x_21:
        /* <DEDUP_REMOVED lines=17> */
[----:B------:R-:W-:Y:S01]  /*2610*/  MOV R5, R9 ;  /* 0x0000000900057202 */ /* 0x000fe20000000f00 */
[----:B------:R-:W-:Y:S01]  /*2620*/  IMAD.MOV.U32 R28, RZ, RZ, R20 ;  /* 0x000000ffff1c7224 */ /* 0x000fe200078e0014 */
[----:B------:R-:W-:Y:S01]  /*2630*/  MOV R0, 0x2660 ;  /* 0x0000266000007802 */ /* 0x000fe20000000f00 */
[----:B------:R-:W-:-:S07]  /*2640*/  IMAD.MOV.U32 R29, RZ, RZ, R21 ;  /* 0x000000ffff1d7224 */ /* 0x000fce00078e0015 */
[----:B------:R-:W-:Y:S05]  /*2650*/  CALL.REL.NOINC `($__internal_0_$__cuda_sm20_div_rn_f64_full) ;  /* 0x0000000800947944 */ /* 0x000fea0003c00000 */
.L_x_22:
        /* <DEDUP_REMOVED lines=24> */
.L_x_23:
        /* <DEDUP_REMOVED lines=22> */
.L_x_24:
[----:B------:R-:W0:Y:S01]  /*2940*/  MUFU.RCP64H R3, R21 ;  /* 0x0000001500037308 */ /* 0x000e220000001800 */
[----:B------:R-:W-:Y:S01]  /*2950*/  MOV R2, 0x1 ;  /* 0x0000000100027802 */ /* 0x000fe20000000f00 */
        /* <DEDUP_REMOVED lines=22> */
.L_x_25:
        /* <DEDUP_REMOVED lines=22> */
.L_x_26:
        /* <DEDUP_REMOVED lines=22> */
[----:B------:R-:W-:Y:S02]  /*2d80*/  IMAD.MOV.U32 R2, RZ, RZ, R4 ;  /* 0x000000ffff027224 */ /* 0x000fe400078e0004 */
[----:B------:R-:W-:-:S07]  /*2d90*/  IMAD.MOV.U32 R3, RZ, RZ, R5 ;  /* 0x000000ffff037224 */ /* 0x000fce00078e0005 */
.L_x_27:
        /* <DEDUP_REMOVED lines=22> */
.L_x_28:
        /* <DEDUP_REMOVED lines=22> */
[----:B------:R-:W-:Y:S01]  /*3060*/  IMAD.MOV.U32 R2, RZ, RZ, R4 ;  /* 0x000000ffff027224 */ /* 0x000fe200078e0004 */
[----:B------:R-:W-:-:S07]  /*3070*/  MOV R3, R5 ;  /* 0x0000000500037202 */ /* 0x000fce0000000f00 */
.L_x_29:
[----:B------:R-:W0:Y:S02]  /*3080*/  LDC.64 R4, c[0x0][0x398] ;  /* 0x0000e600ff047b82 */ /* 0x000e240000000a00 */
[----:B0-----:R-:W-:Y:S01]  /*3090*/  STG.E.64 desc[UR8][R4.64+0x48], R2 ;  /* 0x0000480204007986 */ /* 0x001fe2000c101b08 */
[----:B------:R-:W-:Y:S05]  /*30a0*/  EXIT ;  /* 0x000000000000794d */ /* 0x000fea0003800000 */
        .weak           $__internal_0_$__cuda_sm20_div_rn_f64_full
        .type           $__internal_0_$__cuda_sm20_div_rn_f64_full,@function
        .size           $__internal_0_$__cuda_sm20_div_rn_f64_full,(.L_x_38 - $__internal_0_$__cuda_sm20_div_rn_f64_full)
$__internal_0_$__cuda_sm20_div_rn_f64_full:
[C---:B------:R-:W-:Y:S01]  /*30b0*/  FSETP.GEU.AND P0, PT, |R29|.reuse, 1.469367938527859385e-39, PT ;  /* 0x001000001d00780b */ /* 0x040fe20003f0e200 */
[----:B------:R-:W-:Y:S01]  /*30c0*/  IMAD.MOV.U32 R30, RZ, RZ, 0x1 ;  /* 0x00000001ff1e7424 */ /* 0x000fe200078e00ff */
[C---:B------:R-:W-:Y:S01]  /*30d0*/  LOP3.LUT R26, R29.reuse, 0x800fffff, RZ, 0xc0, !PT ;  /* 0x800fffff1d1a7812 */ /* 0x040fe200078ec0ff */
[----:B------:R-:W-:Y:S01]  /*30e0*/  IMAD.MOV.U32 R33, RZ, RZ, 0x1ca00000 ;  /* 0x1ca00000ff217424 */ /* 0x000fe200078e00ff */
[----:B------:R-:W-:Y:S02]  /*30f0*/  LOP3.LUT R37, R29, 0x7ff00000, RZ, 0xc0, !PT ;  /* 0x7ff000001d257812 */ /* 0x000fe400078ec0ff */
[----:B------:R-:W-:Y:S01]  /*3100*/  LOP3.LUT R27, R26, 0x3ff00000, RZ, 0xfc, !PT ;  /* 0x3ff000001a1b7812 */ /* 0x000fe200078efcff */
[----:B------:R-:W-:Y:S01]  /*3110*/  IMAD.MOV.U32 R26, RZ, RZ, R28 ;  /* 0x000000ffff1a7224 */ /* 0x000fe200078e001c */
[----:B------:R-:W-:-:S04]  /*3120*/  LOP3.LUT R32, R5, 0x7ff00000, RZ, 0xc0, !PT ;  /* 0x7ff0000005207812 */ /* 0x000fc800078ec0ff */
[----:B------:R-:W-:Y:S01]  /*3130*/  ISETP.GE.U32.AND P1, PT, R32, R37, PT ;  /* 0x000000252000720c */ /* 0x000fe20003f26070 */
[----:B------:R-:W-:Y:S01]  /*3140*/  @!P0 DMUL R26, R28, 8.98846567431157953865e+307 ;  /* 0x7fe000001c1a8828 */ /* 0x000fe20000000000 */
[----:B------:R-:W-:-:S05]  /*3150*/  IMAD.MOV.U32 R38, RZ, RZ, R32 ;  /* 0x000000ffff267224 */ /* 0x000fca00078e0020 */
[----:B------:R-:W0:Y:S02]  /*3160*/  MUFU.RCP64H R31, R27 ;  /* 0x0000001b001f7308 */ /* 0x000e240000001800 */
[----:B0-----:R-:W-:-:S08]  /*3170*/  DFMA R2, R30, -R26, 1 ;  /* 0x3ff000001e02742b */ /* 0x001fd0000000081a */
[----:B------:R-:W-:-:S08]  /*3180*/  DFMA R2, R2, R2, R2 ;  /* 0x000000020202722b */ /* 0x000fd00000000002 */
[----:B------:R-:W-:Y:S01]  /*3190*/  DFMA R30, R30, R2, R30 ;  /* 0x000000021e1e722b */ /* 0x000fe2000000001e */
[----:B------:R-:W-:Y:S01]  /*31a0*/  SEL R3, R33, 0x63400000, !P1 ;  /* 0x6340000021037807 */ /* 0x000fe20004800000 */
[----:B------:R-:W-:Y:S01]  /*31b0*/  IMAD.MOV.U32 R2, RZ, RZ, R4 ;  /* 0x000000ffff027224 */ /* 0x000fe200078e0004 */
[----:B------:R-:W-:Y:S02]  /*31c0*/  FSETP.GEU.AND P1, PT, |R5|, 1.469367938527859385e-39, PT ;  /* 0x001000000500780b */ /* 0x000fe40003f2e200 */
[----:B------:R-:W-:-:S03]  /*31d0*/  LOP3.LUT R3, R3, 0x800fffff, R5, 0xf8, !PT ;  /* 0x800fffff03037812 */ /* 0x000fc600078ef805 */
[----:B------:R-:W-:-:S08]  /*31e0*/  DFMA R34, R30, -R26, 1 ;  /* 0x3ff000001e22742b */ /* 0x000fd0000000081a */
[----:B------:R-:W-:Y:S01]  /*31f0*/  DFMA R30, R30, R34, R30 ;  /* 0x000000221e1e722b */ /* 0x000fe2000000001e */
[----:B------:R-:W-:Y:S10]  /*3200*/  @P1 BRA `(.L_x_30) ;  /* 0x0000000000201947 */ /* 0x000ff40003800000 */
[----:B------:R-:W-:Y:S01]  /*3210*/  LOP3.LUT R35, R29, 0x7ff00000, RZ, 0xc0, !PT ;  /* 0x7ff000001d237812 */ /* 0x000fe200078ec0ff */
[----:B------:R-:W-:-:S03]  /*3220*/  IMAD.MOV.U32 R34, RZ, RZ, RZ ;  /* 0x000000ffff227224 */ /* 0x000fc600078e00ff */
[----:B------:R-:W-:-:S04]  /*3230*/  ISETP.GE.U32.AND P1, PT, R32, R35, PT ;  /* 0x000000232000720c */ /* 0x000fc80003f26070 */
[----:B------:R-:W-:-:S04]  /*3240*/  SEL R35, R33, 0x63400000, !P1 ;  /* 0x6340000021237807 */ /* 0x000fc80004800000 */
[----:B------:R-:W-:-:S04]  /*3250*/  LOP3.LUT R35, R35, 0x80000000, R5, 0xf8, !PT ;  /* 0x8000000023237812 */ /* 0x000fc800078ef805 */
[----:B------:R-:W-:-:S06]  /*3260*/  LOP3.LUT R35, R35, 0x100000, RZ, 0xfc, !PT ;  /* 0x0010000023237812 */ /* 0x000fcc00078efcff */
[----:B------:R-:W-:-:S10]  /*3270*/  DFMA R2, R2, 2, -R34 ;  /* 0x400000000202782b */ /* 0x000fd40000000822 */
[----:B------:R-:W-:-:S07]  /*3280*/  LOP3.LUT R38, R3, 0x7ff00000, RZ, 0xc0, !PT ;  /* 0x7ff0000003267812 */ /* 0x000fce00078ec0ff */
.L_x_30:
[----:B------:R-:W-:Y:S01]  /*3290*/  IMAD.MOV.U32 R39, RZ, RZ, R37 ;  /* 0x000000ffff277224 */ /* 0x000fe200078e0025 */
[----:B------:R-:W-:Y:S01]  /*32a0*/  @!P0 LOP3.LUT R39, R27, 0x7ff00000, RZ, 0xc0, !PT ;  /* 0x7ff000001b278812 */ /* 0x000fe200078ec0ff */
[----:B------:R-:W-:Y:S01]  /*32b0*/  VIADD R40, R38, 0xffffffff ;  /* 0xffffffff26287836 */ /* 0x000fe20000000000 */
[----:B------:R-:W-:-:S04]  /*32c0*/  DMUL R34, R30, R2 ;  /* 0x000000021e227228 */ /* 0x000fc80000000000 */
[----:B------:R-:W-:Y:S01]  /*32d0*/  ISETP.GT.U32.AND P0, PT, R40, 0x7feffffe, PT ;  /* 0x7feffffe2800780c */ /* 0x000fe20003f04070 */
[----:B------:R-:W-:-:S03]  /*32e0*/  VIADD R40, R39, 0xffffffff ;  /* 0xffffffff27287836 */ /* 0x000fc60000000000 */
[----:B------:R-:W-:Y:S02]  /*32f0*/  DFMA R36, R34, -R26, R2 ;  /* 0x8000001a2224722b */ /* 0x000fe40000000002 */
[----:B------:R-:W-:-:S06]  /*3300*/  ISETP.GT.U32.OR P0, PT, R40, 0x7feffffe, P0 ;  /* 0x7feffffe2800780c */ /* 0x000fcc0000704470 */
[----:B------:R-:W-:-:S07]  /*3310*/  DFMA R30, R30, R36, R34 ;  /* 0x000000241e1e722b */ /* 0x000fce0000000022 */
[----:B------:R-:W-:Y:S05]  /*3320*/  @P0 BRA `(.L_x_31) ;  /* 0x00000000006c0947 */ /* 0x000fea0003800000 */
[----:B------:R-:W-:-:S04]  /*3330*/  LOP3.LUT R5, R29, 0x7ff00000, RZ, 0xc0, !PT ;  /* 0x7ff000001d057812 */ /* 0x000fc800078ec0ff */
[CC--:B------:R-:W-:Y:S02]  /*3340*/  VIADDMNMX R4, R32.reuse, -R5.reuse, 0xb9600000, !PT ;  /* 0xb960000020047446 */ /* 0x0c0fe40007800905 */
[----:B------:R-:W-:Y:S02]  /*3350*/  ISETP.GE.U32.AND P0, PT, R32, R5, PT ;  /* 0x000000052000720c */ /* 0x000fe40003f06070 */
[----:B------:R-:W-:Y:S02]  /*3360*/  VIMNMX R4, PT, PT, R4, 0x46a00000, PT ;  /* 0x46a0000004047848 */ /* 0x000fe40003fe0100 */
[----:B------:R-:W-:-:S05]  /*3370*/  SEL R33, R33, 0x63400000, !P0 ;  /* 0x6340000021217807 */ /* 0x000fca0004000000 */
[----:B------:R-:W-:Y:S02]  /*3380*/  IMAD.IADD R34, R4, 0x1, -R33 ;  /* 0x0000000104227824 */ /* 0x000fe400078e0a21 */
[----:B------:R-:W-:Y:S02]  /*3390*/  IMAD.MOV.U32 R4, RZ, RZ, RZ ;  /* 0x000000ffff047224 */ /* 0x000fe400078e00ff */
[----:B------:R-:W-:-:S06]  /*33a0*/  VIADD R5, R34, 0x7fe00000 ;  /* 0x7fe0000022057836 */ /* 0x000fcc0000000000 */
[----:B------:R-:W-:-:S10]  /*33b0*/  DMUL R32, R30, R4 ;  /* 0x000000041e207228 */ /* 0x000fd40000000000 */
[----:B------:R-:W-:-:S13]  /*33c0*/  FSETP.GTU.AND P0, PT, |R33|, 1.469367938527859385e-39, PT ;  /* 0x001000002100780b */ /* 0x000fda0003f0c200 */
[----:B------:R-:W-:Y:S05]  /*33d0*/  @P0 BRA `(.L_x_32) ;  /* 0x0000000000940947 */ /* 0x000fea0003800000 */
[----:B------:R-:W-:Y:S01]  /*33e0*/  DFMA R2, R30, -R26, R2 ;  /* 0x8000001a1e02722b */ /* 0x000fe20000000002 */
[----:B------:R-:W-:-:S09]  /*33f0*/  IMAD.MOV.U32 R4, RZ, RZ, RZ ;  /* 0x000000ffff047224 */ /* 0x000fd200078e00ff */
[C---:B------:R-:W-:Y:S02]  /*3400*/  FSETP.NEU.AND P0, PT, R3.reuse, RZ, PT ;  /* 0x000000ff0300720b */ /* 0x040fe40003f0d000 */
[----:B------:R-:W-:-:S04]  /*3410*/  LOP3.LUT R29, R3, 0x80000000, R29, 0x48, !PT ;  /* 0x80000000031d7812 */ /* 0x000fc800078e481d */
[----:B------:R-:W-:-:S07]  /*3420*/  LOP3.LUT R5, R29, R5, RZ, 0xfc, !PT ;  /* 0x000000051d057212 */ /* 0x000fce00078efcff */
[----:B------:R-:W-:Y:S05]  /*3430*/  @!P0 BRA `(.L_x_32) ;  /* 0x00000000007c8947 */ /* 0x000fea0003800000 */
[----:B------:R-:W-:Y:S01]  /*3440*/  IADD3 R3, PT, PT, -R34, RZ, RZ ;  /* 0x000000ff22037210 */ /* 0x000fe20007ffe1ff */
[----:B------:R-:W-:Y:S01]  /*3450*/  IMAD.MOV.U32 R2, RZ, RZ, RZ ;  /* 0x000000ffff027224 */ /* 0x000fe200078e00ff */
[----:B------:R-:W-:-:S05]  /*3460*/  DMUL.RP R4, R30, R4 ;  /* 0x000000041e047228 */ /* 0x000fca0000008000 */
[----:B------:R-:W-:-:S05]  /*3470*/  DFMA R2, R32, -R2, R30 ;  /* 0x800000022002722b */ /* 0x000fca000000001e */
[----:B------:R-:W-:Y:S02]  /*3480*/  LOP3.LUT R29, R5, R29, RZ, 0x3c, !PT ;  /* 0x0000001d051d7212 */ /* 0x000fe400078e3cff */
[----:B------:R-:W-:-:S04]  /*3490*/  IADD3 R2, PT, PT, -R34, -0x43300000, RZ ;  /* 0xbcd0000022027810 */ /* 0x000fc80007ffe1ff */
[----:B------:R-:W-:-:S04]  /*34a0*/  FSETP.NEU.AND P0, PT, |R3|, R2, PT ;  /* 0x000000020300720b */ /* 0x000fc80003f0d200 */
[----:B------:R-:W-:Y:S02]  /*34b0*/  FSEL R32, R4, R32, !P0 ;  /* 0x0000002004207208 */ /* 0x000fe40004000000 */
[----:B------:R-:W-:Y:S01]  /*34c0*/  FSEL R33, R29, R33, !P0 ;  /* 0x000000211d217208 */ /* 0x000fe20004000000 */
[----:B------:R-:W-:Y:S06]  /*34d0*/  BRA `(.L_x_32) ;  /* 0x0000000000547947 */ /* 0x000fec0003800000 */
.L_x_31:
[----:B------:R-:W-:-:S14]  /*34e0*/  DSETP.NAN.AND P0, PT, R4, R4, PT ;  /* 0x000000040400722a */ /* 0x000fdc0003f08000 */
[----:B------:R-:W-:Y:S05]  /*34f0*/  @P0 BRA `(.L_x_33) ;  /* 0x0000000000440947 */ /* 0x000fea0003800000 */
[----:B------:R-:W-:-:S14]  /*3500*/  DSETP.NAN.AND P0, PT, R28, R28, PT ;  /* 0x0000001c1c00722a */ /* 0x000fdc0003f08000 */
[----:B------:R-:W-:Y:S05]  /*3510*/  @P0 BRA `(.L_x_34) ;  /* 0x0000000000300947 */ /* 0x000fea0003800000 */
[----:B------:R-:W-:Y:S01]  /*3520*/  ISETP.NE.AND P0, PT, R38, R39, PT ;  /* 0x000000272600720c */ /* 0x000fe20003f05270 */
[----:B------:R-:W-:Y:S02]  /*3530*/  IMAD.MOV.U32 R32, RZ, RZ, 0x0 ;  /* 0x00000000ff207424 */ /* 0x000fe400078e00ff */
[----:B------:R-:W-:-:S10]  /*3540*/  IMAD.MOV.U32 R33, RZ, RZ, -0x80000 ;  /* 0xfff80000ff217424 */ /* 0x000fd400078e00ff */
[----:B------:R-:W-:Y:S05]  /*3550*/  @!P0 BRA `(.L_x_32) ;  /* 0x0000000000348947 */ /* 0x000fea0003800000 */
[----:B------:R-:W-:Y:S02]  /*3560*/  ISETP.NE.AND P0, PT, R38, 0x7ff00000, PT ;  /* 0x7ff000002600780c */ /* 0x000fe40003f05270 */
[----:B------:R-:W-:Y:S02]  /*3570*/  LOP3.LUT R33, R5, 0x80000000, R29, 0x48, !PT ;  /* 0x8000000005217812 */ /* 0x000fe400078e481d */
[----:B------:R-:W-:-:S13]  /*3580*/  ISETP.EQ.OR P0, PT, R39, RZ, !P0 ;  /* 0x000000ff2700720c */ /* 0x000fda0004702670 */
[----:B------:R-:W-:Y:S01]  /*3590*/  @P0 LOP3.LUT R2, R33, 0x7ff00000, RZ, 0xfc, !PT ;  /* 0x7ff0000021020812 */ /* 0x000fe200078efcff */
[----:B------:R-:W-:Y:S02]  /*35a0*/  @!P0 IMAD.MOV.U32 R32, RZ, RZ, RZ ;  /* 0x000000ffff208224 */ /* 0x000fe400078e00ff */
[----:B------:R-:W-:Y:S02]  /*35b0*/  @P0 IMAD.MOV.U32 R32, RZ, RZ, RZ ;  /* 0x000000ffff200224 */ /* 0x000fe400078e00ff */
[----:B------:R-:W-:Y:S01]  /*35c0*/  @P0 IMAD.MOV.U32 R33, RZ, RZ, R2 ;  /* 0x000000ffff210224 */ /* 0x000fe200078e0002 */
[----:B------:R-:W-:Y:S06]  /*35d0*/  BRA `(.L_x_32) ;  /* 0x0000000000147947 */ /* 0x000fec0003800000 */
.L_x_34:
[----:B------:R-:W-:Y:S01]  /*35e0*/  LOP3.LUT R33, R29, 0x80000, RZ, 0xfc, !PT ;  /* 0x000800001d217812 */ /* 0x000fe200078efcff */
[----:B------:R-:W-:Y:S01]  /*35f0*/  IMAD.MOV.U32 R32, RZ, RZ, R28 ;  /* 0x000000ffff207224 */ /* 0x000fe200078e001c */
[----:B------:R-:W-:Y:S06]  /*3600*/  BRA `(.L_x_32) ;  /* 0x0000000000087947 */ /* 0x000fec0003800000 */
.L_x_33:
[----:B------:R-:W-:Y:S01]  /*3610*/  LOP3.LUT R33, R5, 0x80000, RZ, 0xfc, !PT ;  /* 0x0008000005217812 */ /* 0x000fe200078efcff */
[----:B------:R-:W-:-:S07]  /*3620*/  IMAD.MOV.U32 R32, RZ, RZ, R4 ;  /* 0x000000ffff207224 */ /* 0x000fce00078e0004 */
.L_x_32:
[----:B------:R-:W-:Y:S02]  /*3630*/  IMAD.MOV.U32 R2, RZ, RZ, R0 ;  /* 0x000000ffff027224 */ /* 0x000fe400078e0000 */
[----:B------:R-:W-:Y:S02]  /*3640*/  IMAD.MOV.U32 R3, RZ, RZ, 0x0 ;  /* 0x00000000ff037424 */ /* 0x000fe400078e00ff */
[----:B------:R-:W-:Y:S02]  /*3650*/  IMAD.MOV.U32 R4, RZ, RZ, R32 ;  /* 0x000000ffff047224 */ /* 0x000fe400078e0020 */
[----:B------:R-:W-:Y:S01]  /*3660*/  IMAD.MOV.U32 R5, RZ, RZ, R33 ;  /* 0x000000ffff057224 */ /* 0x000fe200078e0021 */
[----:B------:R-:W-:Y:S06]  /*3670*/  RET.REL.NODEC R2 `(_Z14compute_outputPdS_S_S_) ;  /* 0xffffffc802607950 */ /* 0x000fec0003c3ffff */
.L_x_35:
        /* <DEDUP_REMOVED lines=16> */
.L_x_38:


//--------------------- .text._Z14compute_hiddenPdS_S_S_ --------------------------
	.section	.text._Z14compute_hiddenPdS_S_S_,"ax",@progbits
	.align	128
        .global         _Z14compute_hiddenPdS_S_S_
        .type           _Z14compute_hiddenPdS_S_S_,@function
        .size           _Z14compute_hiddenPdS_S_S_,(.L_x_46 - _Z14compute_hiddenPdS_S_S_)
        .other          _Z14compute_hiddenPdS_S_S_,@"STO_CUDA_ENTRY STV_DEFAULT"
_Z14compute_hiddenPdS_S_S_:
.text._Z14compute_hiddenPdS_S_S_:
        /* <DEDUP_REMOVED lines=9> */
[----:B------:R-:W2:Y:S01]  /*0090*/  LDCU.64 UR4, c[0x0][0x390] ;  /* 0x00007200ff0477ac */ /* 0x000ea20008000a00 */
[----:B------:R-:W3:Y:S01]  /*00a0*/  LDCU.64 UR6, c[0x0][0x380] ;  /* 0x00007000ff0677ac */ /* 0x000ee20008000a00 */
[----:B0-----:R-:W-:-:S06]  /*00b0*/  IMAD.WIDE R26, R0, 0x8, R26 ;  /* 0x00000008001a7825 */ /* 0x001fcc00078e021a */
[----:B-1----:R-:W5:Y:S01]  /*00c0*/  LDG.E.64 R26, desc[UR8][R26.64] ;  /* 0x000000081a1a7981 */ /* 0x002f62000c1e1b00 */
[----:B--2---:R-:W-:Y:S01]  /*00d0*/  UIADD3 UR4, UP1, UPT, UR4, 0x40, URZ ;  /* 0x0000004004047890 */ /* 0x004fe2000ff3e0ff */
[----:B------:R-:W-:Y:S01]  /*00e0*/  IMAD R14, R0, 0x310, RZ ;  /* 0x00000310000e7824 */ /* 0x000fe200078e02ff */
[----:B---3--:R-:W-:Y:S02]  /*00f0*/  UIADD3 UR6, UP0, UPT, UR6, 0x40, URZ ;  /* 0x0000004006067890 */ /* 0x008fe4000ff1e0ff */
[----:B------:R-:W-:Y:S02]  /*0100*/  UIADD3.X UR5, UPT, UPT, URZ, UR5, URZ, UP1, !UPT ;  /* 0x00000005ff057290 */ /* 0x000fe40008ffe4ff */
[----:B------:R-:W-:Y:S01]  /*0110*/  MOV R8, UR4 ;  /* 0x0000000400087c02 */ /* 0x000fe20008000f00 */
[----:B------:R-:W-:Y:S01]  /*0120*/  UIADD3.X UR7, UPT, UPT, URZ, UR7, URZ, UP0, !UPT ;  /* 0x00000007ff077290 */ /* 0x000fe200087fe4ff */
[----:B------:R-:W-:Y:S02]  /*0130*/  UMOV UR4, URZ ;  /* 0x000000ff00047c82 */ /* 0x000fe40008000000 */
[----:B------:R-:W-:-:S09]  /*0140*/  MOV R9, UR5 ;  /* 0x0000000500097c02 */ /* 0x000fd20008000f00 */
.L_x_36:
[----:B------:R-:W-:Y:S01]  /*0150*/  MOV R5, UR7 ;  /* 0x0000000700057c02 */ /* 0x000fe20008000f00 */
[----:B------:R-:W-:Y:S01]  /*0160*/  IMAD.U32 R4, RZ, RZ, UR6 ;  /* 0x00000006ff047e24 */ /* 0x000fe2000f8e00ff */
[----:B------:R-:W-:Y:S01]  /*0170*/  MOV R3, R9 ;  /* 0x0000000900037202 */ /* 0x000fe20000000f00 */
[----:B------:R-:W-:Y:S02]  /*0180*/  IMAD.MOV.U32 R2, RZ, RZ, R8 ;  /* 0x000000ffff027224 */ /* 0x000fe400078e0008 */
[----:B------:R-:W-:-:S03]  /*0190*/  IMAD.WIDE R4, R14, 0x8, R4 ;  /* 0x000000080e047825 */ /* 0x000fc600078e0204 */
[----:B------:R-:W2:Y:S04]  /*01a0*/  LDG.E.64 R8, desc[UR8][R2.64+-0x40] ;  /* 0xffffc00802087981 */ /* 0x000ea8000c1e1b00 */
[----:B------:R-:W2:Y:S04]  /*01b0*/  LDG.E.64 R6, desc[UR8][R4.64+-0x40] ;  /* 0xffffc00804067981 */ /* 0x000ea8000c1e1b00 */
[----:B------:R-:W3:Y:S04]  /*01c0*/  LDG.E.64 R10, desc[UR8][R2.64+-0x38] ;  /* 0xffffc808020a7981 */ /* 0x000ee8000c1e1b00 */
[----:B------:R-:W3:Y:S04]  /*01d0*/  LDG.E.64 R12, desc[UR8][R4.64+-0x38] ;  /* 0xffffc808040c7981 */ /* 0x000ee8000c1e1b00 */
        /* <DEDUP_REMOVED lines=18> */
[----:B--2---:R-:W-:-:S03]  /*0300*/  DFMA R26, R8, R6, R26 ;  /* 0x00000006081a722b */ /* 0x004fc6000000001a */
        /* <DEDUP_REMOVED lines=20> */
[----:B------:R-:W-:Y:S01]  /*0450*/  DFMA R16, R18, R16, R20 ;  /* 0x000000101210722b */ /* 0x000fe20000000014 */
[----:B------:R-:W-:-:S04]  /*0460*/  UIADD3 UR4, UPT, UPT, UR4, 0x10, URZ ;  /* 0x0000001004047890 */ /* 0x000fc8000fffe0ff */
[----:B------:R-:W-:Y:S01]  /*0470*/  UISETP.NE.AND UP0, UPT, UR4, 0x310, UPT ;  /* 0x000003100400788c */ /* 0x000fe2000bf05270 */
[----:B------:R-:W-:Y:S02]  /*0480*/  IADD3 R14, PT, PT, R14, 0x10, RZ ;  /* 0x000000100e0e7810 */ /* 0x000fe40007ffe0ff */
[----:B--2---:R-:W-:-:S08]  /*0490*/  DFMA R6, R6, R8, R16 ;  /* 0x000000080606722b */ /* 0x004fd00000000010 */
[----:B---3--:R-:W-:Y:S01]  /*04a0*/  DFMA R6, R10, R12, R6 ;  /* 0x0000000c0a06722b */ /* 0x008fe20000000006 */
[----:B------:R-:W-:-:S07]  /*04b0*/  IADD3 R8, P0, PT, R2, 0x80, RZ ;  /* 0x0000008002087810 */ /* 0x000fce0007f1e0ff */
[----:B----4-:R-:W-:Y:S01]  /*04c0*/  DFMA R6, R22, R24, R6 ;  /* 0x000000181606722b */ /* 0x010fe20000000006 */
[----:B------:R-:W-:-:S07]  /*04d0*/  IMAD.X R9, RZ, RZ, R3, P0 ;  /* 0x000000ffff097224 */ /* 0x000fce00000e0603 */
[----:B------:R-:W-:Y:S01]  /*04e0*/  DFMA R26, R28, R26, R6 ;  /* 0x0000001a1c1a722b */ /* 0x000fe20000000006 */
[----:B------:R-:W-:Y:S10]  /*04f0*/  BRA.U UP0, `(.L_x_36) ;  /* 0xfffffffd00147547 */ /* 0x000ff4000b83ffff */
[----:B------:R-:W0:Y:S01]  /*0500*/  LDC.64 R2, c[0x0][0x398] ;  /* 0x0000e600ff027b82 */ /* 0x000e220000000a00 */
[----:B------:R-:W-:Y:S01]  /*0510*/  DSETP.MAX.AND P0, P1, RZ, R26, PT ;  /* 0x0000001aff00722a */ /* 0x000fe2000390f000 */
[----:B------:R-:W-:Y:S01]  /*0520*/  IMAD.MOV.U32 R5, RZ, RZ, R27 ;  /* 0x000000ffff057224 */ /* 0x000fe200078e001b */
[----:B------:R-:W-:-:S04]  /*0530*/  MOV R4, RZ ;  /* 0x000000ff00047202 */ /* 0x000fc80000000f00 */
[C---:B------:R-:W-:Y:S02]  /*0540*/  FSEL R7, R4.reuse, R5, P0 ;  /* 0x0000000504077208 */ /* 0x040fe40000000000 */
[----:B------:R-:W-:-:S06]  /*0550*/  SEL R4, R4, R26, P0 ;  /* 0x0000001a04047207 */ /* 0x000fcc0000000000 */
[----:B------:R-:W-:-:S05]  /*0560*/  @P1 LOP3.LUT R7, R5, 0x80000, RZ, 0xfc, !PT ;  /* 0x0008000005071812 */ /* 0x000fca00078efcff */
[----:B------:R-:W-:Y:S02]  /*0570*/  IMAD.MOV.U32 R5, RZ, RZ, R7 ;  /* 0x000000ffff057224 */ /* 0x000fe400078e0007 */
[----:B0-----:R-:W-:-:S05]  /*0580*/  IMAD.WIDE R2, R0, 0x8, R2 ;  /* 0x0000000800027825 */ /* 0x001fca00078e0202 */
[----:B------:R-:W-:Y:S01]  /*0590*/  STG.E.64 desc[UR8][R2.64], R4 ;  /* 0x0000000402007986 */ /* 0x000fe2000c101b08 */
[----:B------:R-:W-:Y:S05]  /*05a0*/  EXIT ;  /* 0x000000000000794d */ /* 0x000fea0003800000 */
.L_x_37:
        /* <DEDUP_REMOVED lines=13> */
.L_x_46:


//--------------------- .nv.shared.reserved.0     --------------------------
	.section	.nv.shared.reserved.0,"aw",@nobits
	.weak		__nv_reservedSMEM_offset_0_alias
	.size		__nv_reservedSMEM_offset_0_alias, 0, 64
	.other		__nv_reservedSMEM_offset_0_alias,@"STO_CUDA_RESERVED_SHARED STV_DEFAULT"
__nv_reservedSMEM_offset_0_alias:
	.zero		0
	.zero		64


//--------------------- .nv.constant0._Z9update_b2PdS_d --------------------------
	.section	.nv.constant0._Z9update_b2PdS_d,"a",@progbits
	.sectionflags	@""
	.align	4
.nv.constant0._Z9update_b2PdS_d:
	.zero		920


//--------------------- .nv.constant0._Z9update_b1PdS_d --------------------------
	.section	.nv.constant0._Z9update_b1PdS_d,"a",@progbits
	.sectionflags	@""
	.align	4
.nv.constant0._Z9update_b1PdS_d:
	.zero		920


//--------------------- .nv.constant0._Z9update_W1PdS_S_d --------------------------
	.section	.nv.constant0._Z9update_W1PdS_S_d,"a",@progbits
	.sectionflags	@""
	.align	4
.nv.constant0._Z9update_W1PdS_S_d:
	.zero		928


//--------------------- .nv.constant0._Z9update_W2PdS_S_d --------------------------
	.section	.nv.constant0._Z9update_W2PdS_S_d,"a",@progbits
	.sectionflags	@""
	.align	4
.nv.constant0._Z9update_W2PdS_S_d:
	.zero		928


//--------------------- .nv.constant0._Z16compute_d_hiddenPdS_S_S_ --------------------------
	.section	.nv.constant0._Z16compute_d_hiddenPdS_S_S_,"a",@progbits
	.sectionflags	@""
	.align	4
.nv.constant0._Z16compute_d_hiddenPdS_S_S_:
	.zero		928


//--------------------- .nv.constant0._Z16compute_d_outputPdS_S_ --------------------------
	.section	.nv.constant0._Z16compute_d_outputPdS_S_,"a",@progbits
	.sectionflags	@""
	.align	4
.nv.constant0._Z16compute_d_outputPdS_S_:
	.zero		920


//--------------------- .nv.constant0._Z14compute_outputPdS_S_S_ --------------------------
	.section	.nv.constant0._Z14compute_outputPdS_S_S_,"a",@progbits
	.sectionflags	@""
	.align	4
.nv.constant0._Z14compute_outputPdS_S_S_:
	.zero		928


//--------------------- .nv.constant0._Z14compute_hiddenPdS_S_S_ --------------------------
	.section	.nv.constant0._Z14compute_hiddenPdS_S_S_,"a",@progbits
	.sectionflags	@""
	.align	4
.nv.constant0._Z14compute_hiddenPdS_S_S_:
	.zero		928


//--------------------- SYMBOLS --------------------------

	.type		.nv.reservedSmem.offset0,@object
	.size		.nv.reservedSmem.offset0,0x4
